//
// Generated by NVIDIA NVVM Compiler
//
// Compiler Build ID: CL-36424714
// Cuda compilation tools, release 13.0, V13.0.88
// Based on NVVM 20.0.0
//

.version 9.0
.target sm_100
.address_size 64

	// .globl	_Z21localWeightAndSweep_LPfS_iif

.visible .entry _Z21localWeightAndSweep_LPfS_iif(
	.param .u64 .ptr .align 1 _Z21localWeightAndSweep_LPfS_iif_param_0,
	.param .u64 .ptr .align 1 _Z21localWeightAndSweep_LPfS_iif_param_1,
	.param .u32 _Z21localWeightAndSweep_LPfS_iif_param_2,
	.param .u32 _Z21localWeightAndSweep_LPfS_iif_param_3,
	.param .f32 _Z21localWeightAndSweep_LPfS_iif_param_4
)
{
	.reg .pred 	%p<20>;
	.reg .b32 	%r<63>;
	.reg .b32 	%f<82>;
	.reg .b64 	%rd<30>;
	.reg .b64 	%fd<79>;

	ld.param.u64 	%rd10, [_Z21localWeightAndSweep_LPfS_iif_param_0];
	ld.param.u64 	%rd11, [_Z21localWeightAndSweep_LPfS_iif_param_1];
	ld.param.u32 	%r31, [_Z21localWeightAndSweep_LPfS_iif_param_2];
	ld.param.u32 	%r32, [_Z21localWeightAndSweep_LPfS_iif_param_3];
	ld.param.f32 	%f6, [_Z21localWeightAndSweep_LPfS_iif_param_4];
	cvta.to.global.u64 	%rd1, %rd11;
	cvta.to.global.u64 	%rd2, %rd10;
	div.s32 	%r33, %r31, %r32;
	mul.lo.s32 	%r34, %r33, %r32;
	sub.s32 	%r1, %r31, %r34;
	fma.rn.f32 	%f7, %f6, 0fBBBB989D, 0f3F000000;
	cvt.sat.f32.f32 	%f8, %f7;
	mov.f32 	%f9, 0f4B400001;
	mov.f32 	%f10, 0f437C0000;
	fma.rm.f32 	%f11, %f8, %f10, %f9;
	add.f32 	%f12, %f11, 0fCB40007F;
	neg.f32 	%f13, %f12;
	fma.rn.f32 	%f14, %f6, 0fBFB8AA3B, %f13;
	fma.rn.f32 	%f15, %f6, 0fB2A57060, %f14;
	mov.b32 	%r35, %f11;
	shl.b32 	%r36, %r35, 23;
	mov.b32 	%f16, %r36;
	ex2.approx.ftz.f32 	%f17, %f15;
	mul.f32 	%f1, %f17, %f16;
	cvt.f64.f32 	%fd3, %f1;
	mov.f64 	%fd4, 0d3FF0000000000000;
	sub.f64 	%fd5, %fd4, %fd3;
	cvt.f64.f32 	%fd6, %f6;
	div.rn.f64 	%fd7, %fd5, %fd6;
	sub.f64 	%fd8, %fd4, %fd7;
	cvt.rn.f32.f64 	%f2, %fd8;
	sub.f64 	%fd9, %fd7, %fd3;
	cvt.rn.f32.f64 	%f3, %fd9;
	mul.f32 	%f18, %f6, %f6;
	cvt.f64.f32 	%fd10, %f18;
	div.rn.f64 	%fd11, %fd5, %fd10;
	add.f64 	%fd12, %fd3, 0d3FF0000000000000;
	add.f64 	%fd13, %fd6, %fd6;
	div.rn.f64 	%fd14, %fd12, %fd13;
	sub.f64 	%fd1, %fd11, %fd14;
	setp.gt.s32 	%p1, %r1, 0;
	selp.u32 	%r37, 1, 0, %p1;
	add.s32 	%r2, %r33, %r37;
	mov.u32 	%r38, %tid.x;
	mov.u32 	%r39, %ctaid.x;
	mov.u32 	%r3, %ntid.x;
	mad.lo.s32 	%r55, %r39, %r3, %r38;
	setp.ge.s32 	%p2, %r55, %r2;
	@%p2 bra 	$L__BB0_23;
	cvt.rn.f32.f64 	%f19, %fd1;
	mul.wide.s32 	%rd12, %r31, 4;
	add.s64 	%rd3, %rd1, %rd12;
	cvt.f64.f32 	%fd2, %f19;
	add.s64 	%rd4, %rd2, %rd12;
	mov.u32 	%r40, %nctaid.x;
	mul.lo.s32 	%r5, %r40, %r3;
	add.s64 	%rd5, %rd2, 8;
$L__BB0_2:
	setp.ne.s32 	%p3, %r55, 0;
	mov.b32 	%r56, 0;
	@%p3 bra 	$L__BB0_4;
	mov.b32 	%r43, 0;
	st.global.u32 	[%rd2], %r43;
	mov.b32 	%r56, 1;
$L__BB0_4:
	setp.gt.s32 	%p4, %r1, 0;
	add.s32 	%r44, %r2, -1;
	setp.ne.s32 	%p5, %r55, %r44;
	setp.eq.s32 	%p6, %r55, %r44;
	selp.b32 	%r45, %r1, %r32, %p6;
	selp.b32 	%r8, %r45, %r32, %p4;
	mov.u32 	%r57, %r32;
	@%p5 bra 	$L__BB0_6;
	add.s32 	%r57, %r8, -1;
	ld.global.f32 	%f20, [%rd3+-4];
	ld.global.f32 	%f21, [%rd3+-8];
	mul.f32 	%f22, %f21, %f3;
	fma.rn.f32 	%f23, %f20, %f2, %f22;
	cvt.f64.f32 	%fd15, %f23;
	ld.global.f32 	%f24, [%rd1+4];
	cvt.f64.f32 	%fd16, %f24;
	cvt.f64.f32 	%fd17, %f20;
	add.f64 	%fd18, %fd17, %fd17;
	sub.f64 	%fd19, %fd16, %fd18;
	cvt.f64.f32 	%fd20, %f21;
	add.f64 	%fd21, %fd19, %fd20;
	fma.rn.f64 	%fd22, %fd21, %fd2, %fd15;
	cvt.rn.f32.f64 	%f25, %fd22;
	st.global.f32 	[%rd4+-4], %f25;
$L__BB0_6:
	setp.ge.s32 	%p7, %r56, %r57;
	@%p7 bra 	$L__BB0_14;
	mul.lo.s32 	%r11, %r55, %r32;
	sub.s32 	%r46, %r57, %r56;
	and.b32  	%r12, %r46, 3;
	setp.eq.s32 	%p8, %r12, 0;
	mov.u32 	%r58, %r56;
	@%p8 bra 	$L__BB0_11;
	add.s32 	%r47, %r56, %r11;
	mul.wide.s32 	%rd13, %r47, 4;
	add.s64 	%rd6, %rd1, %rd13;
	ld.global.f32 	%f26, [%rd6];
	ld.global.f32 	%f27, [%rd6+-4];
	mul.f32 	%f28, %f27, %f3;
	fma.rn.f32 	%f29, %f26, %f2, %f28;
	cvt.f64.f32 	%fd23, %f29;
	ld.global.f32 	%f30, [%rd6+4];
	cvt.f64.f32 	%fd24, %f30;
	cvt.f64.f32 	%fd25, %f26;
	add.f64 	%fd26, %fd25, %fd25;
	sub.f64 	%fd27, %fd24, %fd26;
	cvt.f64.f32 	%fd28, %f27;
	add.f64 	%fd29, %fd27, %fd28;
	fma.rn.f64 	%fd30, %fd29, %fd2, %fd23;
	cvt.rn.f32.f64 	%f31, %fd30;
	add.s64 	%rd14, %rd2, %rd13;
	st.global.f32 	[%rd14], %f31;
	add.s32 	%r58, %r56, 1;
	setp.eq.s32 	%p9, %r12, 1;
	@%p9 bra 	$L__BB0_11;
	cvt.s64.s32 	%rd15, %r11;
	cvt.u64.u32 	%rd16, %r56;
	add.s64 	%rd17, %rd16, %rd15;
	shl.b64 	%rd18, %rd17, 2;
	add.s64 	%rd7, %rd1, %rd18;
	ld.global.f32 	%f32, [%rd7+4];
	ld.global.f32 	%f33, [%rd6];
	mul.f32 	%f34, %f33, %f3;
	fma.rn.f32 	%f35, %f32, %f2, %f34;
	cvt.f64.f32 	%fd31, %f35;
	ld.global.f32 	%f36, [%rd7+8];
	cvt.f64.f32 	%fd32, %f36;
	cvt.f64.f32 	%fd33, %f32;
	add.f64 	%fd34, %fd33, %fd33;
	sub.f64 	%fd35, %fd32, %fd34;
	cvt.f64.f32 	%fd36, %f33;
	add.f64 	%fd37, %fd35, %fd36;
	fma.rn.f64 	%fd38, %fd37, %fd2, %fd31;
	cvt.rn.f32.f64 	%f37, %fd38;
	add.s64 	%rd8, %rd2, %rd18;
	st.global.f32 	[%rd8+4], %f37;
	or.b32  	%r58, %r56, 2;
	setp.eq.s32 	%p10, %r12, 2;
	@%p10 bra 	$L__BB0_11;
	ld.global.f32 	%f38, [%rd7+8];
	ld.global.f32 	%f39, [%rd7+4];
	mul.f32 	%f40, %f39, %f3;
	fma.rn.f32 	%f41, %f38, %f2, %f40;
	cvt.f64.f32 	%fd39, %f41;
	ld.global.f32 	%f42, [%rd7+12];
	cvt.f64.f32 	%fd40, %f42;
	cvt.f64.f32 	%fd41, %f38;
	add.f64 	%fd42, %fd41, %fd41;
	sub.f64 	%fd43, %fd40, %fd42;
	cvt.f64.f32 	%fd44, %f39;
	add.f64 	%fd45, %fd43, %fd44;
	fma.rn.f64 	%fd46, %fd45, %fd2, %fd39;
	cvt.rn.f32.f64 	%f43, %fd46;
	st.global.f32 	[%rd8+8], %f43;
	add.s32 	%r58, %r56, 3;
$L__BB0_11:
	sub.s32 	%r48, %r56, %r57;
	setp.gt.u32 	%p11, %r48, -4;
	@%p11 bra 	$L__BB0_14;
	sub.s32 	%r60, %r58, %r57;
	add.s32 	%r59, %r58, %r11;
$L__BB0_13:
	mul.wide.s32 	%rd19, %r59, 4;
	add.s64 	%rd20, %rd1, %rd19;
	add.s64 	%rd21, %rd5, %rd19;
	ld.global.f32 	%f44, [%rd20];
	ld.global.f32 	%f45, [%rd20+-4];
	mul.f32 	%f46, %f45, %f3;
	fma.rn.f32 	%f47, %f44, %f2, %f46;
	cvt.f64.f32 	%fd47, %f47;
	ld.global.f32 	%f48, [%rd20+4];
	cvt.f64.f32 	%fd48, %f48;
	cvt.f64.f32 	%fd49, %f44;
	add.f64 	%fd50, %fd49, %fd49;
	sub.f64 	%fd51, %fd48, %fd50;
	cvt.f64.f32 	%fd52, %f45;
	add.f64 	%fd53, %fd51, %fd52;
	fma.rn.f64 	%fd54, %fd53, %fd2, %fd47;
	cvt.rn.f32.f64 	%f49, %fd54;
	st.global.f32 	[%rd21+-8], %f49;
	ld.global.f32 	%f50, [%rd20+4];
	ld.global.f32 	%f51, [%rd20];
	mul.f32 	%f52, %f51, %f3;
	fma.rn.f32 	%f53, %f50, %f2, %f52;
	cvt.f64.f32 	%fd55, %f53;
	ld.global.f32 	%f54, [%rd20+8];
	cvt.f64.f32 	%fd56, %f54;
	cvt.f64.f32 	%fd57, %f50;
	add.f64 	%fd58, %fd57, %fd57;
	sub.f64 	%fd59, %fd56, %fd58;
	cvt.f64.f32 	%fd60, %f51;
	add.f64 	%fd61, %fd59, %fd60;
	fma.rn.f64 	%fd62, %fd61, %fd2, %fd55;
	cvt.rn.f32.f64 	%f55, %fd62;
	st.global.f32 	[%rd21+-4], %f55;
	ld.global.f32 	%f56, [%rd20+8];
	ld.global.f32 	%f57, [%rd20+4];
	mul.f32 	%f58, %f57, %f3;
	fma.rn.f32 	%f59, %f56, %f2, %f58;
	cvt.f64.f32 	%fd63, %f59;
	ld.global.f32 	%f60, [%rd20+12];
	cvt.f64.f32 	%fd64, %f60;
	cvt.f64.f32 	%fd65, %f56;
	add.f64 	%fd66, %fd65, %fd65;
	sub.f64 	%fd67, %fd64, %fd66;
	cvt.f64.f32 	%fd68, %f57;
	add.f64 	%fd69, %fd67, %fd68;
	fma.rn.f64 	%fd70, %fd69, %fd2, %fd63;
	cvt.rn.f32.f64 	%f61, %fd70;
	st.global.f32 	[%rd21], %f61;
	ld.global.f32 	%f62, [%rd20+12];
	ld.global.f32 	%f63, [%rd20+8];
	mul.f32 	%f64, %f63, %f3;
	fma.rn.f32 	%f65, %f62, %f2, %f64;
	cvt.f64.f32 	%fd71, %f65;
	ld.global.f32 	%f66, [%rd20+16];
	cvt.f64.f32 	%fd72, %f66;
	cvt.f64.f32 	%fd73, %f62;
	add.f64 	%fd74, %fd73, %fd73;
	sub.f64 	%fd75, %fd72, %fd74;
	cvt.f64.f32 	%fd76, %f63;
	add.f64 	%fd77, %fd75, %fd76;
	fma.rn.f64 	%fd78, %fd77, %fd2, %fd71;
	cvt.rn.f32.f64 	%f67, %fd78;
	st.global.f32 	[%rd21+4], %f67;
	add.s32 	%r60, %r60, 4;
	add.s32 	%r59, %r59, 4;
	setp.eq.s32 	%p12, %r60, 0;
	@%p12 bra 	$L__BB0_14;
	bra.uni 	$L__BB0_13;
$L__BB0_14:
	setp.lt.s32 	%p13, %r8, 2;
	@%p13 bra 	$L__BB0_22;
	mul.lo.s32 	%r19, %r55, %r32;
	add.s32 	%r20, %r8, -1;
	add.s32 	%r50, %r8, -2;
	and.b32  	%r21, %r20, 3;
	setp.lt.u32 	%p14, %r50, 3;
	mov.b32 	%r62, 1;
	@%p14 bra 	$L__BB0_18;
	and.b32  	%r22, %r20, -4;
	mov.b32 	%r61, 1;
$L__BB0_17:
	add.s32 	%r52, %r61, %r19;
	mul.wide.s32 	%rd22, %r52, 4;
	add.s64 	%rd23, %rd2, %rd22;
	ld.global.f32 	%f68, [%rd23+-4];
	ld.global.f32 	%f69, [%rd23];
	fma.rn.f32 	%f70, %f1, %f68, %f69;
	st.global.f32 	[%rd23], %f70;
	ld.global.f32 	%f71, [%rd23+4];
	fma.rn.f32 	%f72, %f1, %f70, %f71;
	st.global.f32 	[%rd23+4], %f72;
	ld.global.f32 	%f73, [%rd23+8];
	fma.rn.f32 	%f74, %f1, %f72, %f73;
	st.global.f32 	[%rd23+8], %f74;
	ld.global.f32 	%f75, [%rd23+12];
	fma.rn.f32 	%f76, %f1, %f74, %f75;
	st.global.f32 	[%rd23+12], %f76;
	add.s32 	%r62, %r61, 4;
	add.s32 	%r53, %r61, 3;
	setp.ne.s32 	%p15, %r53, %r22;
	mov.u32 	%r61, %r62;
	@%p15 bra 	$L__BB0_17;
$L__BB0_18:
	setp.eq.s32 	%p16, %r21, 0;
	@%p16 bra 	$L__BB0_22;
	add.s32 	%r54, %r62, %r19;
	mul.wide.s32 	%rd24, %r54, 4;
	add.s64 	%rd25, %rd2, %rd24;
	ld.global.f32 	%f77, [%rd25+-4];
	ld.global.f32 	%f78, [%rd25];
	fma.rn.f32 	%f4, %f1, %f77, %f78;
	st.global.f32 	[%rd25], %f4;
	setp.eq.s32 	%p17, %r21, 1;
	@%p17 bra 	$L__BB0_22;
	cvt.s64.s32 	%rd26, %r19;
	cvt.s64.s32 	%rd27, %r62;
	add.s64 	%rd28, %rd27, %rd26;
	shl.b64 	%rd29, %rd28, 2;
	add.s64 	%rd9, %rd2, %rd29;
	ld.global.f32 	%f79, [%rd9+4];
	fma.rn.f32 	%f5, %f1, %f4, %f79;
	st.global.f32 	[%rd9+4], %f5;
	setp.eq.s32 	%p18, %r21, 2;
	@%p18 bra 	$L__BB0_22;
	ld.global.f32 	%f80, [%rd9+8];
	fma.rn.f32 	%f81, %f1, %f5, %f80;
	st.global.f32 	[%rd9+8], %f81;
$L__BB0_22:
	add.s32 	%r55, %r55, %r5;
	setp.lt.s32 	%p19, %r55, %r2;
	@%p19 bra 	$L__BB0_2;
$L__BB0_23:
	ret;

}
	// .globl	_Z13coarseSweep_LPfS_iif
.visible .entry _Z13coarseSweep_LPfS_iif(
	.param .u64 .ptr .align 1 _Z13coarseSweep_LPfS_iif_param_0,
	.param .u64 .ptr .align 1 _Z13coarseSweep_LPfS_iif_param_1,
	.param .u32 _Z13coarseSweep_LPfS_iif_param_2,
	.param .u32 _Z13coarseSweep_LPfS_iif_param_3,
	.param .f32 _Z13coarseSweep_LPfS_iif_param_4
)
{
	.reg .pred 	%p<7>;
	.reg .b32 	%r<25>;
	.reg .b32 	%f<33>;
	.reg .b64 	%rd<14>;

	ld.param.u64 	%rd3, [_Z13coarseSweep_LPfS_iif_param_0];
	ld.param.u64 	%rd4, [_Z13coarseSweep_LPfS_iif_param_1];
	ld.param.u32 	%r11, [_Z13coarseSweep_LPfS_iif_param_2];
	ld.param.u32 	%r10, [_Z13coarseSweep_LPfS_iif_param_3];
	ld.param.f32 	%f4, [_Z13coarseSweep_LPfS_iif_param_4];
	div.s32 	%r12, %r11, %r10;
	mul.lo.s32 	%r13, %r12, %r10;
	sub.s32 	%r1, %r11, %r13;
	neg.f32 	%f1, %f4;
	setp.gt.s32 	%p1, %r1, 0;
	selp.u32 	%r14, 1, 0, %p1;
	add.s32 	%r2, %r12, %r14;
	mov.u32 	%r15, %tid.x;
	mov.u32 	%r16, %ctaid.x;
	mov.u32 	%r3, %ntid.x;
	mad.lo.s32 	%r24, %r16, %r3, %r15;
	add.s32 	%r5, %r2, -1;
	setp.ge.s32 	%p2, %r24, %r5;
	@%p2 bra 	$L__BB1_3;
	cvt.rn.f32.s32 	%f5, %r10;
	mul.f32 	%f6, %f1, %f5;
	fma.rn.f32 	%f7, %f6, 0f3BBB989D, 0f3F000000;
	cvt.sat.f32.f32 	%f8, %f7;
	mov.f32 	%f9, 0f4B400001;
	mov.f32 	%f10, 0f437C0000;
	fma.rm.f32 	%f11, %f8, %f10, %f9;
	cvt.rn.f32.s32 	%f12, %r1;
	mul.f32 	%f13, %f1, %f12;
	fma.rn.f32 	%f14, %f13, 0f3BBB989D, 0f3F000000;
	cvt.sat.f32.f32 	%f15, %f14;
	fma.rm.f32 	%f16, %f15, %f10, %f9;
	add.s32 	%r6, %r2, -2;
	mov.u32 	%r17, %nctaid.x;
	mul.lo.s32 	%r7, %r17, %r3;
	add.f32 	%f17, %f16, 0fCB40007F;
	neg.f32 	%f18, %f17;
	fma.rn.f32 	%f19, %f13, 0f3FB8AA3B, %f18;
	fma.rn.f32 	%f20, %f13, 0f32A57060, %f19;
	ex2.approx.ftz.f32 	%f21, %f20;
	mov.b32 	%r18, %f16;
	shl.b32 	%r19, %r18, 23;
	mov.b32 	%f22, %r19;
	mul.f32 	%f2, %f21, %f22;
	add.f32 	%f23, %f11, 0fCB40007F;
	neg.f32 	%f24, %f23;
	fma.rn.f32 	%f25, %f6, 0f3FB8AA3B, %f24;
	fma.rn.f32 	%f26, %f6, 0f32A57060, %f25;
	ex2.approx.ftz.f32 	%f27, %f26;
	mov.b32 	%r20, %f11;
	shl.b32 	%r21, %r20, 23;
	mov.b32 	%f28, %r21;
	mul.f32 	%f3, %f27, %f28;
	cvta.to.global.u64 	%rd1, %rd4;
	cvta.to.global.u64 	%rd2, %rd3;
$L__BB1_2:
	setp.gt.s32 	%p3, %r1, 0;
	setp.eq.s32 	%p4, %r24, %r6;
	and.pred  	%p5, %p3, %p4;
	selp.f32 	%f29, %f2, %f3, %p5;
	selp.b32 	%r22, %r1, %r10, %p5;
	mad.lo.s32 	%r23, %r10, %r24, %r10;
	cvt.s64.s32 	%rd5, %r22;
	cvt.s64.s32 	%rd6, %r23;
	add.s64 	%rd7, %rd6, %rd5;
	shl.b64 	%rd8, %rd7, 2;
	add.s64 	%rd9, %rd1, %rd8;
	ld.global.f32 	%f30, [%rd9+-4];
	mul.wide.s32 	%rd10, %r23, 4;
	add.s64 	%rd11, %rd2, %rd10;
	ld.global.f32 	%f31, [%rd11+-4];
	fma.rn.f32 	%f32, %f29, %f31, %f30;
	mul.wide.s32 	%rd12, %r22, 4;
	add.s64 	%rd13, %rd11, %rd12;
	st.global.f32 	[%rd13+-4], %f32;
	add.s32 	%r24, %r24, %r7;
	setp.lt.s32 	%p6, %r24, %r5;
	@%p6 bra 	$L__BB1_2;
$L__BB1_3:
	ret;

}
	// .globl	_Z19coarseToFineSweep_LPfS_iif
.visible .entry _Z19coarseToFineSweep_LPfS_iif(
	.param .u64 .ptr .align 1 _Z19coarseToFineSweep_LPfS_iif_param_0,
	.param .u64 .ptr .align 1 _Z19coarseToFineSweep_LPfS_iif_param_1,
	.param .u32 _Z19coarseToFineSweep_LPfS_iif_param_2,
	.param .u32 _Z19coarseToFineSweep_LPfS_iif_param_3,
	.param .f32 _Z19coarseToFineSweep_LPfS_iif_param_4
)
{
	.reg .pred 	%p<12>;
	.reg .b32 	%r<45>;
	.reg .b32 	%f<39>;
	.reg .b64 	%rd<28>;

	ld.param.u64 	%rd13, [_Z19coarseToFineSweep_LPfS_iif_param_0];
	ld.param.u64 	%rd14, [_Z19coarseToFineSweep_LPfS_iif_param_1];
	ld.param.u32 	%r23, [_Z19coarseToFineSweep_LPfS_iif_param_2];
	ld.param.u32 	%r22, [_Z19coarseToFineSweep_LPfS_iif_param_3];
	ld.param.f32 	%f8, [_Z19coarseToFineSweep_LPfS_iif_param_4];
	cvta.to.global.u64 	%rd1, %rd14;
	cvta.to.global.u64 	%rd2, %rd13;
	div.s32 	%r24, %r23, %r22;
	mul.lo.s32 	%r25, %r24, %r22;
	sub.s32 	%r1, %r23, %r25;
	fma.rn.f32 	%f9, %f8, 0fBBBB989D, 0f3F000000;
	cvt.sat.f32.f32 	%f10, %f9;
	mov.f32 	%f11, 0f4B400001;
	mov.f32 	%f12, 0f437C0000;
	fma.rm.f32 	%f13, %f10, %f12, %f11;
	add.f32 	%f14, %f13, 0fCB40007F;
	neg.f32 	%f15, %f14;
	fma.rn.f32 	%f16, %f8, 0fBFB8AA3B, %f15;
	fma.rn.f32 	%f17, %f8, 0fB2A57060, %f16;
	mov.b32 	%r26, %f13;
	shl.b32 	%r27, %r26, 23;
	mov.b32 	%f18, %r27;
	ex2.approx.ftz.f32 	%f19, %f17;
	mul.f32 	%f1, %f19, %f18;
	setp.gt.s32 	%p1, %r1, 0;
	selp.u32 	%r28, 1, 0, %p1;
	add.s32 	%r2, %r24, %r28;
	mov.u32 	%r29, %tid.x;
	mov.u32 	%r30, %ctaid.x;
	mov.u32 	%r3, %ntid.x;
	mad.lo.s32 	%r40, %r30, %r3, %r29;
	add.s32 	%r5, %r2, -1;
	setp.ge.s32 	%p2, %r40, %r5;
	@%p2 bra 	$L__BB2_12;
	add.s32 	%r6, %r2, -2;
	mov.u32 	%r31, %nctaid.x;
	mul.lo.s32 	%r7, %r31, %r3;
$L__BB2_2:
	setp.gt.s32 	%p3, %r1, 0;
	setp.eq.s32 	%p4, %r40, %r6;
	selp.b32 	%r32, %r1, %r22, %p4;
	selp.b32 	%r9, %r32, %r22, %p3;
	mad.lo.s32 	%r33, %r22, %r40, %r22;
	cvt.s64.s32 	%rd3, %r33;
	setp.lt.s32 	%p5, %r9, 1;
	@%p5 bra 	$L__BB2_11;
	shl.b64 	%rd15, %rd3, 2;
	add.s64 	%rd4, %rd2, %rd15;
	ld.global.f32 	%f37, [%rd4+-4];
	and.b32  	%r10, %r9, 3;
	setp.lt.u32 	%p6, %r9, 4;
	mov.b32 	%r44, 1;
	@%p6 bra 	$L__BB2_7;
	cvt.u32.u64 	%r36, %rd3;
	and.b32  	%r37, %r9, 2147483644;
	neg.s32 	%r43, %r37;
	add.s32 	%r41, %r36, 1;
	add.s64 	%rd27, %rd1, %rd15;
	add.s64 	%rd26, %rd4, 8;
	mov.b32 	%r42, 0;
$L__BB2_5:
	mul.wide.s32 	%rd18, %r41, 4;
	add.s64 	%rd19, %rd1, %rd18;
	ld.global.f32 	%f20, [%rd27];
	mul.f32 	%f21, %f1, %f37;
	add.f32 	%f22, %f21, %f20;
	st.global.f32 	[%rd26+-8], %f22;
	ld.global.f32 	%f23, [%rd19];
	mul.f32 	%f24, %f1, %f21;
	add.f32 	%f25, %f24, %f23;
	st.global.f32 	[%rd26+-4], %f25;
	ld.global.f32 	%f26, [%rd19+4];
	mul.f32 	%f27, %f1, %f24;
	add.f32 	%f28, %f27, %f26;
	st.global.f32 	[%rd26], %f28;
	ld.global.f32 	%f29, [%rd19+8];
	mul.f32 	%f37, %f1, %f27;
	add.f32 	%f30, %f37, %f29;
	st.global.f32 	[%rd26+4], %f30;
	add.s32 	%r43, %r43, 4;
	add.s32 	%r42, %r42, 4;
	add.s32 	%r41, %r41, 4;
	add.s64 	%rd27, %rd27, 16;
	add.s64 	%rd26, %rd26, 16;
	setp.ne.s32 	%p7, %r43, 0;
	@%p7 bra 	$L__BB2_5;
	add.s32 	%r44, %r42, 1;
$L__BB2_7:
	setp.eq.s32 	%p8, %r10, 0;
	@%p8 bra 	$L__BB2_11;
	cvt.s64.s32 	%rd20, %r44;
	add.s64 	%rd21, %rd20, %rd3;
	shl.b64 	%rd22, %rd21, 2;
	add.s64 	%rd11, %rd1, %rd22;
	ld.global.f32 	%f31, [%rd11+-4];
	mul.f32 	%f6, %f1, %f37;
	add.f32 	%f32, %f6, %f31;
	mul.wide.s32 	%rd23, %r44, 4;
	add.s64 	%rd12, %rd4, %rd23;
	st.global.f32 	[%rd12+-4], %f32;
	setp.eq.s32 	%p9, %r10, 1;
	@%p9 bra 	$L__BB2_11;
	cvt.u32.u64 	%r38, %rd3;
	add.s32 	%r39, %r44, %r38;
	mul.wide.s32 	%rd24, %r39, 4;
	add.s64 	%rd25, %rd1, %rd24;
	ld.global.f32 	%f33, [%rd25];
	mul.f32 	%f7, %f1, %f6;
	add.f32 	%f34, %f7, %f33;
	st.global.f32 	[%rd12], %f34;
	setp.eq.s32 	%p10, %r10, 2;
	@%p10 bra 	$L__BB2_11;
	ld.global.f32 	%f35, [%rd11+4];
	fma.rn.f32 	%f36, %f1, %f7, %f35;
	st.global.f32 	[%rd12+4], %f36;
$L__BB2_11:
	add.s32 	%r40, %r40, %r7;
	setp.lt.s32 	%p11, %r40, %r5;
	@%p11 bra 	$L__BB2_2;
$L__BB2_12:
	ret;

}
	// .globl	_Z21localWeightAndSweep_RPfS_iif
.visible .entry _Z21localWeightAndSweep_RPfS_iif(
	.param .u64 .ptr .align 1 _Z21localWeightAndSweep_RPfS_iif_param_0,
	.param .u64 .ptr .align 1 _Z21localWeightAndSweep_RPfS_iif_param_1,
	.param .u32 _Z21localWeightAndSweep_RPfS_iif_param_2,
	.param .u32 _Z21localWeightAndSweep_RPfS_iif_param_3,
	.param .f32 _Z21localWeightAndSweep_RPfS_iif_param_4
)
{
	.reg .pred 	%p<20>;
	.reg .b32 	%r<63>;
	.reg .b32 	%f<82>;
	.reg .b64 	%rd<25>;
	.reg .b64 	%fd<79>;

	ld.param.u64 	%rd10, [_Z21localWeightAndSweep_RPfS_iif_param_0];
	ld.param.u64 	%rd11, [_Z21localWeightAndSweep_RPfS_iif_param_1];
	ld.param.u32 	%r32, [_Z21localWeightAndSweep_RPfS_iif_param_2];
	ld.param.u32 	%r33, [_Z21localWeightAndSweep_RPfS_iif_param_3];
	ld.param.f32 	%f6, [_Z21localWeightAndSweep_RPfS_iif_param_4];
	cvta.to.global.u64 	%rd1, %rd10;
	cvta.to.global.u64 	%rd2, %rd11;
	div.s32 	%r34, %r32, %r33;
	mul.lo.s32 	%r35, %r34, %r33;
	sub.s32 	%r1, %r32, %r35;
	fma.rn.f32 	%f7, %f6, 0fBBBB989D, 0f3F000000;
	cvt.sat.f32.f32 	%f8, %f7;
	mov.f32 	%f9, 0f4B400001;
	mov.f32 	%f10, 0f437C0000;
	fma.rm.f32 	%f11, %f8, %f10, %f9;
	add.f32 	%f12, %f11, 0fCB40007F;
	neg.f32 	%f13, %f12;
	fma.rn.f32 	%f14, %f6, 0fBFB8AA3B, %f13;
	fma.rn.f32 	%f15, %f6, 0fB2A57060, %f14;
	mov.b32 	%r36, %f11;
	shl.b32 	%r37, %r36, 23;
	mov.b32 	%f16, %r37;
	ex2.approx.ftz.f32 	%f17, %f15;
	mul.f32 	%f1, %f17, %f16;
	cvt.f64.f32 	%fd3, %f1;
	mov.f64 	%fd4, 0d3FF0000000000000;
	sub.f64 	%fd5, %fd4, %fd3;
	cvt.f64.f32 	%fd6, %f6;
	div.rn.f64 	%fd7, %fd5, %fd6;
	sub.f64 	%fd8, %fd4, %fd7;
	cvt.rn.f32.f64 	%f2, %fd8;
	sub.f64 	%fd9, %fd7, %fd3;
	cvt.rn.f32.f64 	%f3, %fd9;
	mul.f32 	%f18, %f6, %f6;
	cvt.f64.f32 	%fd10, %f18;
	div.rn.f64 	%fd11, %fd5, %fd10;
	add.f64 	%fd12, %fd3, 0d3FF0000000000000;
	add.f64 	%fd13, %fd6, %fd6;
	div.rn.f64 	%fd14, %fd12, %fd13;
	sub.f64 	%fd1, %fd11, %fd14;
	setp.gt.s32 	%p1, %r1, 0;
	selp.u32 	%r38, 1, 0, %p1;
	add.s32 	%r2, %r34, %r38;
	mov.u32 	%r39, %tid.x;
	mov.u32 	%r40, %ctaid.x;
	mov.u32 	%r3, %ntid.x;
	mad.lo.s32 	%r55, %r40, %r3, %r39;
	setp.ge.s32 	%p2, %r55, %r2;
	@%p2 bra 	$L__BB3_23;
	cvt.rn.f32.f64 	%f19, %fd1;
	add.s32 	%r5, %r2, -1;
	cvt.f64.f32 	%fd2, %f19;
	mul.wide.s32 	%rd12, %r32, 4;
	add.s64 	%rd3, %rd2, %rd12;
	add.s64 	%rd4, %rd1, %rd12;
	mov.u32 	%r41, %nctaid.x;
	mul.lo.s32 	%r6, %r41, %r3;
	add.s64 	%rd5, %rd1, 8;
$L__BB3_2:
	setp.gt.s32 	%p3, %r1, 0;
	setp.eq.s32 	%p4, %r55, %r5;
	selp.b32 	%r43, %r1, %r33, %p4;
	selp.b32 	%r8, %r43, %r33, %p3;
	setp.ne.s32 	%p5, %r55, 0;
	mov.b32 	%r56, 0;
	@%p5 bra 	$L__BB3_4;
	ld.global.f32 	%f20, [%rd2];
	ld.global.f32 	%f21, [%rd2+4];
	mul.f32 	%f22, %f21, %f3;
	fma.rn.f32 	%f23, %f20, %f2, %f22;
	cvt.f64.f32 	%fd15, %f23;
	cvt.f64.f32 	%fd16, %f21;
	cvt.f64.f32 	%fd17, %f20;
	add.f64 	%fd18, %fd17, %fd17;
	sub.f64 	%fd19, %fd16, %fd18;
	ld.global.f32 	%f24, [%rd3+-8];
	cvt.f64.f32 	%fd20, %f24;
	add.f64 	%fd21, %fd19, %fd20;
	fma.rn.f64 	%fd22, %fd21, %fd2, %fd15;
	cvt.rn.f32.f64 	%f25, %fd22;
	st.global.f32 	[%rd1], %f25;
	mov.b32 	%r56, 1;
$L__BB3_4:
	setp.ne.s32 	%p6, %r55, %r5;
	mov.u32 	%r57, %r33;
	@%p6 bra 	$L__BB3_6;
	add.s32 	%r57, %r8, -1;
	mov.b32 	%r45, 0;
	st.global.u32 	[%rd4+-4], %r45;
$L__BB3_6:
	setp.ge.s32 	%p7, %r56, %r57;
	@%p7 bra 	$L__BB3_14;
	mul.lo.s32 	%r12, %r55, %r33;
	sub.s32 	%r46, %r57, %r56;
	and.b32  	%r13, %r46, 3;
	setp.eq.s32 	%p8, %r13, 0;
	mov.u32 	%r58, %r56;
	@%p8 bra 	$L__BB3_11;
	add.s32 	%r47, %r56, %r12;
	mul.wide.s32 	%rd13, %r47, 4;
	add.s64 	%rd6, %rd2, %rd13;
	ld.global.f32 	%f26, [%rd6];
	ld.global.f32 	%f27, [%rd6+4];
	mul.f32 	%f28, %f27, %f3;
	fma.rn.f32 	%f29, %f26, %f2, %f28;
	cvt.f64.f32 	%fd23, %f29;
	cvt.f64.f32 	%fd24, %f27;
	cvt.f64.f32 	%fd25, %f26;
	add.f64 	%fd26, %fd25, %fd25;
	sub.f64 	%fd27, %fd24, %fd26;
	ld.global.f32 	%f30, [%rd6+-4];
	cvt.f64.f32 	%fd28, %f30;
	add.f64 	%fd29, %fd27, %fd28;
	fma.rn.f64 	%fd30, %fd29, %fd2, %fd23;
	cvt.rn.f32.f64 	%f31, %fd30;
	add.s64 	%rd14, %rd1, %rd13;
	st.global.f32 	[%rd14], %f31;
	add.s32 	%r58, %r56, 1;
	setp.eq.s32 	%p9, %r13, 1;
	@%p9 bra 	$L__BB3_11;
	cvt.s64.s32 	%rd15, %r12;
	cvt.u64.u32 	%rd16, %r56;
	add.s64 	%rd17, %rd16, %rd15;
	shl.b64 	%rd18, %rd17, 2;
	add.s64 	%rd7, %rd2, %rd18;
	ld.global.f32 	%f32, [%rd7+4];
	ld.global.f32 	%f33, [%rd7+8];
	mul.f32 	%f34, %f33, %f3;
	fma.rn.f32 	%f35, %f32, %f2, %f34;
	cvt.f64.f32 	%fd31, %f35;
	cvt.f64.f32 	%fd32, %f33;
	cvt.f64.f32 	%fd33, %f32;
	add.f64 	%fd34, %fd33, %fd33;
	sub.f64 	%fd35, %fd32, %fd34;
	ld.global.f32 	%f36, [%rd6];
	cvt.f64.f32 	%fd36, %f36;
	add.f64 	%fd37, %fd35, %fd36;
	fma.rn.f64 	%fd38, %fd37, %fd2, %fd31;
	cvt.rn.f32.f64 	%f37, %fd38;
	add.s64 	%rd8, %rd1, %rd18;
	st.global.f32 	[%rd8+4], %f37;
	or.b32  	%r58, %r56, 2;
	setp.eq.s32 	%p10, %r13, 2;
	@%p10 bra 	$L__BB3_11;
	ld.global.f32 	%f38, [%rd7+8];
	ld.global.f32 	%f39, [%rd7+12];
	mul.f32 	%f40, %f39, %f3;
	fma.rn.f32 	%f41, %f38, %f2, %f40;
	cvt.f64.f32 	%fd39, %f41;
	cvt.f64.f32 	%fd40, %f39;
	cvt.f64.f32 	%fd41, %f38;
	add.f64 	%fd42, %fd41, %fd41;
	sub.f64 	%fd43, %fd40, %fd42;
	ld.global.f32 	%f42, [%rd7+4];
	cvt.f64.f32 	%fd44, %f42;
	add.f64 	%fd45, %fd43, %fd44;
	fma.rn.f64 	%fd46, %fd45, %fd2, %fd39;
	cvt.rn.f32.f64 	%f43, %fd46;
	st.global.f32 	[%rd8+8], %f43;
	add.s32 	%r58, %r56, 3;
$L__BB3_11:
	sub.s32 	%r48, %r56, %r57;
	setp.gt.u32 	%p11, %r48, -4;
	@%p11 bra 	$L__BB3_14;
	sub.s32 	%r60, %r58, %r57;
	add.s32 	%r59, %r58, %r12;
$L__BB3_13:
	mul.wide.s32 	%rd19, %r59, 4;
	add.s64 	%rd20, %rd2, %rd19;
	add.s64 	%rd21, %rd5, %rd19;
	ld.global.f32 	%f44, [%rd20];
	ld.global.f32 	%f45, [%rd20+4];
	mul.f32 	%f46, %f45, %f3;
	fma.rn.f32 	%f47, %f44, %f2, %f46;
	cvt.f64.f32 	%fd47, %f47;
	cvt.f64.f32 	%fd48, %f45;
	cvt.f64.f32 	%fd49, %f44;
	add.f64 	%fd50, %fd49, %fd49;
	sub.f64 	%fd51, %fd48, %fd50;
	ld.global.f32 	%f48, [%rd20+-4];
	cvt.f64.f32 	%fd52, %f48;
	add.f64 	%fd53, %fd51, %fd52;
	fma.rn.f64 	%fd54, %fd53, %fd2, %fd47;
	cvt.rn.f32.f64 	%f49, %fd54;
	st.global.f32 	[%rd21+-8], %f49;
	ld.global.f32 	%f50, [%rd20+4];
	ld.global.f32 	%f51, [%rd20+8];
	mul.f32 	%f52, %f51, %f3;
	fma.rn.f32 	%f53, %f50, %f2, %f52;
	cvt.f64.f32 	%fd55, %f53;
	cvt.f64.f32 	%fd56, %f51;
	cvt.f64.f32 	%fd57, %f50;
	add.f64 	%fd58, %fd57, %fd57;
	sub.f64 	%fd59, %fd56, %fd58;
	ld.global.f32 	%f54, [%rd20];
	cvt.f64.f32 	%fd60, %f54;
	add.f64 	%fd61, %fd59, %fd60;
	fma.rn.f64 	%fd62, %fd61, %fd2, %fd55;
	cvt.rn.f32.f64 	%f55, %fd62;
	st.global.f32 	[%rd21+-4], %f55;
	ld.global.f32 	%f56, [%rd20+8];
	ld.global.f32 	%f57, [%rd20+12];
	mul.f32 	%f58, %f57, %f3;
	fma.rn.f32 	%f59, %f56, %f2, %f58;
	cvt.f64.f32 	%fd63, %f59;
	cvt.f64.f32 	%fd64, %f57;
	cvt.f64.f32 	%fd65, %f56;
	add.f64 	%fd66, %fd65, %fd65;
	sub.f64 	%fd67, %fd64, %fd66;
	ld.global.f32 	%f60, [%rd20+4];
	cvt.f64.f32 	%fd68, %f60;
	add.f64 	%fd69, %fd67, %fd68;
	fma.rn.f64 	%fd70, %fd69, %fd2, %fd63;
	cvt.rn.f32.f64 	%f61, %fd70;
	st.global.f32 	[%rd21], %f61;
	ld.global.f32 	%f62, [%rd20+12];
	ld.global.f32 	%f63, [%rd20+16];
	mul.f32 	%f64, %f63, %f3;
	fma.rn.f32 	%f65, %f62, %f2, %f64;
	cvt.f64.f32 	%fd71, %f65;
	cvt.f64.f32 	%fd72, %f63;
	cvt.f64.f32 	%fd73, %f62;
	add.f64 	%fd74, %fd73, %fd73;
	sub.f64 	%fd75, %fd72, %fd74;
	ld.global.f32 	%f66, [%rd20+8];
	cvt.f64.f32 	%fd76, %f66;
	add.f64 	%fd77, %fd75, %fd76;
	fma.rn.f64 	%fd78, %fd77, %fd2, %fd71;
	cvt.rn.f32.f64 	%f67, %fd78;
	st.global.f32 	[%rd21+4], %f67;
	add.s32 	%r60, %r60, 4;
	add.s32 	%r59, %r59, 4;
	setp.eq.s32 	%p12, %r60, 0;
	@%p12 bra 	$L__BB3_14;
	bra.uni 	$L__BB3_13;
$L__BB3_14:
	setp.lt.s32 	%p13, %r8, 2;
	@%p13 bra 	$L__BB3_22;
	mad.lo.s32 	%r20, %r55, %r33, %r8;
	add.s32 	%r21, %r8, -1;
	add.s32 	%r50, %r8, -2;
	and.b32  	%r22, %r21, 3;
	setp.lt.u32 	%p14, %r50, 3;
	mov.b32 	%r62, 2;
	@%p14 bra 	$L__BB3_18;
	and.b32  	%r23, %r21, -4;
	mov.b32 	%r61, 2;
$L__BB3_17:
	sub.s32 	%r52, %r20, %r61;
	mul.wide.s32 	%rd22, %r52, 4;
	add.s64 	%rd23, %rd1, %rd22;
	ld.global.f32 	%f68, [%rd23+4];
	ld.global.f32 	%f69, [%rd23];
	fma.rn.f32 	%f70, %f1, %f68, %f69;
	st.global.f32 	[%rd23], %f70;
	ld.global.f32 	%f71, [%rd23+-4];
	fma.rn.f32 	%f72, %f1, %f70, %f71;
	st.global.f32 	[%rd23+-4], %f72;
	ld.global.f32 	%f73, [%rd23+-8];
	fma.rn.f32 	%f74, %f1, %f72, %f73;
	st.global.f32 	[%rd23+-8], %f74;
	ld.global.f32 	%f75, [%rd23+-12];
	fma.rn.f32 	%f76, %f1, %f74, %f75;
	st.global.f32 	[%rd23+-12], %f76;
	add.s32 	%r62, %r61, 4;
	add.s32 	%r53, %r61, 2;
	setp.ne.s32 	%p15, %r53, %r23;
	mov.u32 	%r61, %r62;
	@%p15 bra 	$L__BB3_17;
$L__BB3_18:
	setp.eq.s32 	%p16, %r22, 0;
	@%p16 bra 	$L__BB3_22;
	sub.s32 	%r54, %r20, %r62;
	mul.wide.s32 	%rd24, %r54, 4;
	add.s64 	%rd9, %rd1, %rd24;
	ld.global.f32 	%f77, [%rd9+4];
	ld.global.f32 	%f78, [%rd9];
	fma.rn.f32 	%f4, %f1, %f77, %f78;
	st.global.f32 	[%rd9], %f4;
	setp.eq.s32 	%p17, %r22, 1;
	@%p17 bra 	$L__BB3_22;
	ld.global.f32 	%f79, [%rd9+-4];
	fma.rn.f32 	%f5, %f1, %f4, %f79;
	st.global.f32 	[%rd9+-4], %f5;
	setp.eq.s32 	%p18, %r22, 2;
	@%p18 bra 	$L__BB3_22;
	ld.global.f32 	%f80, [%rd9+-8];
	fma.rn.f32 	%f81, %f1, %f5, %f80;
	st.global.f32 	[%rd9+-8], %f81;
$L__BB3_22:
	add.s32 	%r55, %r55, %r6;
	setp.lt.s32 	%p19, %r55, %r2;
	@%p19 bra 	$L__BB3_2;
$L__BB3_23:
	ret;

}
	// .globl	_Z13coarseSweep_RPfS_iif
.visible .entry _Z13coarseSweep_RPfS_iif(
	.param .u64 .ptr .align 1 _Z13coarseSweep_RPfS_iif_param_0,
	.param .u64 .ptr .align 1 _Z13coarseSweep_RPfS_iif_param_1,
	.param .u32 _Z13coarseSweep_RPfS_iif_param_2,
	.param .u32 _Z13coarseSweep_RPfS_iif_param_3,
	.param .f32 _Z13coarseSweep_RPfS_iif_param_4
)
{
	.reg .pred 	%p<8>;
	.reg .b32 	%r<35>;
	.reg .b32 	%f<29>;
	.reg .b64 	%rd<18>;

	ld.param.u64 	%rd5, [_Z13coarseSweep_RPfS_iif_param_0];
	ld.param.u64 	%rd6, [_Z13coarseSweep_RPfS_iif_param_1];
	ld.param.u32 	%r15, [_Z13coarseSweep_RPfS_iif_param_2];
	ld.param.u32 	%r16, [_Z13coarseSweep_RPfS_iif_param_3];
	ld.param.f32 	%f8, [_Z13coarseSweep_RPfS_iif_param_4];
	cvta.to.global.u64 	%rd1, %rd5;
	cvta.to.global.u64 	%rd2, %rd6;
	div.s32 	%r17, %r15, %r16;
	mul.lo.s32 	%r18, %r17, %r16;
	sub.s32 	%r1, %r15, %r18;
	neg.f32 	%f9, %f8;
	cvt.rn.f32.s32 	%f10, %r16;
	mul.f32 	%f11, %f9, %f10;
	fma.rn.f32 	%f12, %f11, 0f3BBB989D, 0f3F000000;
	cvt.sat.f32.f32 	%f13, %f12;
	mov.f32 	%f14, 0f4B400001;
	mov.f32 	%f15, 0f437C0000;
	fma.rm.f32 	%f16, %f13, %f15, %f14;
	add.f32 	%f17, %f16, 0fCB40007F;
	neg.f32 	%f18, %f17;
	fma.rn.f32 	%f19, %f11, 0f3FB8AA3B, %f18;
	fma.rn.f32 	%f20, %f11, 0f32A57060, %f19;
	mov.b32 	%r19, %f16;
	shl.b32 	%r20, %r19, 23;
	mov.b32 	%f21, %r20;
	ex2.approx.ftz.f32 	%f22, %f20;
	mul.f32 	%f1, %f22, %f21;
	setp.gt.s32 	%p1, %r1, 0;
	selp.u32 	%r21, 1, 0, %p1;
	mov.u32 	%r22, %tid.x;
	mov.u32 	%r23, %ctaid.x;
	mov.u32 	%r2, %ntid.x;
	mad.lo.s32 	%r31, %r23, %r2, %r22;
	add.s32 	%r24, %r17, %r21;
	add.s32 	%r4, %r24, -1;
	setp.ge.s32 	%p2, %r31, %r4;
	@%p2 bra 	$L__BB4_10;
	setp.gt.s32 	%p3, %r1, 0;
	selp.b32 	%r25, %r1, %r16, %p3;
	sub.s32 	%r5, %r15, %r25;
	mul.wide.s32 	%rd7, %r5, 4;
	add.s64 	%rd3, %rd2, %rd7;
	add.s64 	%rd4, %rd1, %rd7;
	mov.u32 	%r26, %nctaid.x;
	mul.lo.s32 	%r6, %r26, %r2;
	@%p3 bra 	$L__BB4_2;
	bra.uni 	$L__BB4_6;
$L__BB4_2:
	setp.eq.s32 	%p6, %r31, 0;
	@%p6 bra 	$L__BB4_4;
	mad.lo.s32 	%r29, %r31, %r16, %r1;
	sub.s32 	%r32, %r15, %r29;
	mul.wide.s32 	%rd13, %r32, 4;
	add.s64 	%rd14, %rd1, %rd13;
	ld.global.f32 	%f27, [%rd14];
	bra.uni 	$L__BB4_5;
$L__BB4_4:
	ld.global.f32 	%f27, [%rd3];
	st.global.f32 	[%rd4], %f27;
	mov.u32 	%r32, %r5;
$L__BB4_5:
	sub.s32 	%r30, %r32, %r16;
	mul.wide.s32 	%rd15, %r30, 4;
	add.s64 	%rd16, %rd2, %rd15;
	ld.global.f32 	%f25, [%rd16];
	fma.rn.f32 	%f26, %f1, %f27, %f25;
	add.s64 	%rd17, %rd1, %rd15;
	st.global.f32 	[%rd17], %f26;
	add.s32 	%r31, %r31, %r6;
	setp.lt.s32 	%p7, %r31, %r4;
	@%p7 bra 	$L__BB4_2;
	bra.uni 	$L__BB4_10;
$L__BB4_6:
	setp.ne.s32 	%p4, %r31, 0;
	@%p4 bra 	$L__BB4_8;
	ld.global.f32 	%f28, [%rd3];
	st.global.f32 	[%rd4], %f28;
	mov.u32 	%r34, %r5;
	bra.uni 	$L__BB4_9;
$L__BB4_8:
	not.b32 	%r27, %r31;
	mad.lo.s32 	%r34, %r16, %r27, %r15;
	mul.wide.s32 	%rd8, %r34, 4;
	add.s64 	%rd9, %rd1, %rd8;
	ld.global.f32 	%f28, [%rd9];
$L__BB4_9:
	sub.s32 	%r28, %r34, %r16;
	mul.wide.s32 	%rd10, %r28, 4;
	add.s64 	%rd11, %rd2, %rd10;
	ld.global.f32 	%f23, [%rd11];
	fma.rn.f32 	%f24, %f1, %f28, %f23;
	add.s64 	%rd12, %rd1, %rd10;
	st.global.f32 	[%rd12], %f24;
	add.s32 	%r31, %r31, %r6;
	setp.lt.s32 	%p5, %r31, %r4;
	@%p5 bra 	$L__BB4_6;
$L__BB4_10:
	ret;

}
	// .globl	_Z19coarseToFineSweep_RPfS_iif
.visible .entry _Z19coarseToFineSweep_RPfS_iif(
	.param .u64 .ptr .align 1 _Z19coarseToFineSweep_RPfS_iif_param_0,
	.param .u64 .ptr .align 1 _Z19coarseToFineSweep_RPfS_iif_param_1,
	.param .u32 _Z19coarseToFineSweep_RPfS_iif_param_2,
	.param .u32 _Z19coarseToFineSweep_RPfS_iif_param_3,
	.param .f32 _Z19coarseToFineSweep_RPfS_iif_param_4
)
{
	.reg .pred 	%p<14>;
	.reg .b32 	%r<48>;
	.reg .b32 	%f<115>;
	.reg .b64 	%rd<27>;

	ld.param.u64 	%rd13, [_Z19coarseToFineSweep_RPfS_iif_param_0];
	ld.param.u64 	%rd14, [_Z19coarseToFineSweep_RPfS_iif_param_1];
	ld.param.u32 	%r25, [_Z19coarseToFineSweep_RPfS_iif_param_2];
	ld.param.u32 	%r24, [_Z19coarseToFineSweep_RPfS_iif_param_3];
	ld.param.f32 	%f12, [_Z19coarseToFineSweep_RPfS_iif_param_4];
	cvta.to.global.u64 	%rd1, %rd14;
	cvta.to.global.u64 	%rd2, %rd13;
	div.s32 	%r26, %r25, %r24;
	mul.lo.s32 	%r27, %r26, %r24;
	sub.s32 	%r28, %r25, %r27;
	fma.rn.f32 	%f13, %f12, 0fBBBB989D, 0f3F000000;
	cvt.sat.f32.f32 	%f14, %f13;
	mov.f32 	%f15, 0f4B400001;
	mov.f32 	%f16, 0f437C0000;
	fma.rm.f32 	%f17, %f14, %f16, %f15;
	add.f32 	%f18, %f17, 0fCB40007F;
	neg.f32 	%f19, %f18;
	fma.rn.f32 	%f20, %f12, 0fBFB8AA3B, %f19;
	fma.rn.f32 	%f21, %f12, 0fB2A57060, %f20;
	mov.b32 	%r29, %f17;
	shl.b32 	%r30, %r29, 23;
	mov.b32 	%f22, %r30;
	ex2.approx.ftz.f32 	%f23, %f21;
	mul.f32 	%f1, %f23, %f22;
	setp.gt.s32 	%p1, %r28, 0;
	selp.u32 	%r31, 1, 0, %p1;
	mov.u32 	%r32, %tid.x;
	mov.u32 	%r33, %ctaid.x;
	mov.u32 	%r1, %ntid.x;
	mad.lo.s32 	%r42, %r33, %r1, %r32;
	add.s32 	%r34, %r26, %r31;
	add.s32 	%r3, %r34, -1;
	setp.ge.s32 	%p2, %r42, %r3;
	@%p2 bra 	$L__BB5_18;
	setp.lt.s32 	%p3, %r24, 1;
	@%p3 bra 	$L__BB5_18;
	and.b32  	%r4, %r24, 15;
	add.s32 	%r5, %r4, -1;
	and.b32  	%r6, %r24, 7;
	add.s32 	%r7, %r6, -1;
	and.b32  	%r8, %r24, 3;
	and.b32  	%r35, %r24, 2147483632;
	neg.s32 	%r9, %r35;
	add.s64 	%rd3, %rd1, -32;
	add.s64 	%rd4, %rd2, -32;
	mov.u32 	%r36, %nctaid.x;
	mul.lo.s32 	%r10, %r36, %r1;
$L__BB5_3:
	setp.lt.u32 	%p4, %r24, 16;
	mad.lo.s32 	%r12, %r24, %r42, %r24;
	mul.wide.s32 	%rd15, %r12, 4;
	add.s64 	%rd16, %rd2, %rd15;
	ld.global.f32 	%f113, [%rd16];
	mov.b32 	%r46, 1;
	@%p4 bra 	$L__BB5_7;
	add.s64 	%rd26, %rd3, %rd15;
	add.s64 	%rd25, %rd4, %rd15;
	mov.b32 	%r43, 0;
	mov.u32 	%r44, %r9;
$L__BB5_5:
	.pragma "nounroll";
	ld.global.f32 	%f24, [%rd26+28];
	mul.f32 	%f25, %f1, %f113;
	add.f32 	%f26, %f25, %f24;
	st.global.f32 	[%rd25+28], %f26;
	ld.global.f32 	%f27, [%rd26+24];
	mul.f32 	%f28, %f1, %f25;
	add.f32 	%f29, %f28, %f27;
	st.global.f32 	[%rd25+24], %f29;
	ld.global.f32 	%f30, [%rd26+20];
	mul.f32 	%f31, %f1, %f28;
	add.f32 	%f32, %f31, %f30;
	st.global.f32 	[%rd25+20], %f32;
	ld.global.f32 	%f33, [%rd26+16];
	mul.f32 	%f34, %f1, %f31;
	add.f32 	%f35, %f34, %f33;
	st.global.f32 	[%rd25+16], %f35;
	ld.global.f32 	%f36, [%rd26+12];
	mul.f32 	%f37, %f1, %f34;
	add.f32 	%f38, %f37, %f36;
	st.global.f32 	[%rd25+12], %f38;
	ld.global.f32 	%f39, [%rd26+8];
	mul.f32 	%f40, %f1, %f37;
	add.f32 	%f41, %f40, %f39;
	st.global.f32 	[%rd25+8], %f41;
	ld.global.f32 	%f42, [%rd26+4];
	mul.f32 	%f43, %f1, %f40;
	add.f32 	%f44, %f43, %f42;
	st.global.f32 	[%rd25+4], %f44;
	ld.global.f32 	%f45, [%rd26];
	mul.f32 	%f46, %f1, %f43;
	add.f32 	%f47, %f46, %f45;
	st.global.f32 	[%rd25], %f47;
	ld.global.f32 	%f48, [%rd26+-4];
	mul.f32 	%f49, %f1, %f46;
	add.f32 	%f50, %f49, %f48;
	st.global.f32 	[%rd25+-4], %f50;
	ld.global.f32 	%f51, [%rd26+-8];
	mul.f32 	%f52, %f1, %f49;
	add.f32 	%f53, %f52, %f51;
	st.global.f32 	[%rd25+-8], %f53;
	ld.global.f32 	%f54, [%rd26+-12];
	mul.f32 	%f55, %f1, %f52;
	add.f32 	%f56, %f55, %f54;
	st.global.f32 	[%rd25+-12], %f56;
	ld.global.f32 	%f57, [%rd26+-16];
	mul.f32 	%f58, %f1, %f55;
	add.f32 	%f59, %f58, %f57;
	st.global.f32 	[%rd25+-16], %f59;
	ld.global.f32 	%f60, [%rd26+-20];
	mul.f32 	%f61, %f1, %f58;
	add.f32 	%f62, %f61, %f60;
	st.global.f32 	[%rd25+-20], %f62;
	ld.global.f32 	%f63, [%rd26+-24];
	mul.f32 	%f64, %f1, %f61;
	add.f32 	%f65, %f64, %f63;
	st.global.f32 	[%rd25+-24], %f65;
	ld.global.f32 	%f66, [%rd26+-28];
	mul.f32 	%f67, %f1, %f64;
	add.f32 	%f68, %f67, %f66;
	st.global.f32 	[%rd25+-28], %f68;
	ld.global.f32 	%f69, [%rd26+-32];
	mul.f32 	%f113, %f1, %f67;
	add.f32 	%f70, %f113, %f69;
	st.global.f32 	[%rd25+-32], %f70;
	add.s32 	%r44, %r44, 16;
	add.s32 	%r43, %r43, 16;
	add.s64 	%rd26, %rd26, -64;
	add.s64 	%rd25, %rd25, -64;
	setp.ne.s32 	%p5, %r44, 0;
	@%p5 bra 	$L__BB5_5;
	add.s32 	%r46, %r43, 1;
$L__BB5_7:
	setp.eq.s32 	%p6, %r4, 0;
	@%p6 bra 	$L__BB5_17;
	setp.lt.u32 	%p7, %r5, 7;
	@%p7 bra 	$L__BB5_10;
	sub.s32 	%r39, %r12, %r46;
	mul.wide.s32 	%rd18, %r39, 4;
	add.s64 	%rd19, %rd1, %rd18;
	ld.global.f32 	%f71, [%rd19];
	mul.f32 	%f72, %f1, %f113;
	add.f32 	%f73, %f72, %f71;
	add.s64 	%rd20, %rd2, %rd18;
	st.global.f32 	[%rd20], %f73;
	ld.global.f32 	%f74, [%rd19+-4];
	mul.f32 	%f75, %f1, %f72;
	add.f32 	%f76, %f75, %f74;
	st.global.f32 	[%rd20+-4], %f76;
	ld.global.f32 	%f77, [%rd19+-8];
	mul.f32 	%f78, %f1, %f75;
	add.f32 	%f79, %f78, %f77;
	st.global.f32 	[%rd20+-8], %f79;
	ld.global.f32 	%f80, [%rd19+-12];
	mul.f32 	%f81, %f1, %f78;
	add.f32 	%f82, %f81, %f80;
	st.global.f32 	[%rd20+-12], %f82;
	ld.global.f32 	%f83, [%rd19+-16];
	mul.f32 	%f84, %f1, %f81;
	add.f32 	%f85, %f84, %f83;
	st.global.f32 	[%rd20+-16], %f85;
	ld.global.f32 	%f86, [%rd19+-20];
	mul.f32 	%f87, %f1, %f84;
	add.f32 	%f88, %f87, %f86;
	st.global.f32 	[%rd20+-20], %f88;
	ld.global.f32 	%f89, [%rd19+-24];
	mul.f32 	%f90, %f1, %f87;
	add.f32 	%f91, %f90, %f89;
	st.global.f32 	[%rd20+-24], %f91;
	ld.global.f32 	%f92, [%rd19+-28];
	mul.f32 	%f113, %f1, %f90;
	add.f32 	%f93, %f113, %f92;
	st.global.f32 	[%rd20+-28], %f93;
	add.s32 	%r46, %r46, 8;
$L__BB5_10:
	setp.eq.s32 	%p8, %r6, 0;
	@%p8 bra 	$L__BB5_17;
	setp.lt.u32 	%p9, %r7, 3;
	@%p9 bra 	$L__BB5_13;
	sub.s32 	%r40, %r12, %r46;
	mul.wide.s32 	%rd21, %r40, 4;
	add.s64 	%rd22, %rd1, %rd21;
	ld.global.f32 	%f94, [%rd22];
	mul.f32 	%f95, %f1, %f113;
	add.f32 	%f96, %f95, %f94;
	add.s64 	%rd23, %rd2, %rd21;
	st.global.f32 	[%rd23], %f96;
	ld.global.f32 	%f97, [%rd22+-4];
	mul.f32 	%f98, %f1, %f95;
	add.f32 	%f99, %f98, %f97;
	st.global.f32 	[%rd23+-4], %f99;
	ld.global.f32 	%f100, [%rd22+-8];
	mul.f32 	%f101, %f1, %f98;
	add.f32 	%f102, %f101, %f100;
	st.global.f32 	[%rd23+-8], %f102;
	ld.global.f32 	%f103, [%rd22+-12];
	mul.f32 	%f113, %f1, %f101;
	add.f32 	%f104, %f113, %f103;
	st.global.f32 	[%rd23+-12], %f104;
	add.s32 	%r46, %r46, 4;
$L__BB5_13:
	setp.eq.s32 	%p10, %r8, 0;
	@%p10 bra 	$L__BB5_17;
	setp.eq.s32 	%p11, %r8, 1;
	sub.s32 	%r41, %r12, %r46;
	mul.wide.s32 	%rd24, %r41, 4;
	add.s64 	%rd11, %rd1, %rd24;
	ld.global.f32 	%f105, [%rd11];
	mul.f32 	%f10, %f1, %f113;
	add.f32 	%f106, %f10, %f105;
	add.s64 	%rd12, %rd2, %rd24;
	st.global.f32 	[%rd12], %f106;
	@%p11 bra 	$L__BB5_17;
	setp.eq.s32 	%p12, %r8, 2;
	ld.global.f32 	%f107, [%rd11+-4];
	mul.f32 	%f11, %f1, %f10;
	add.f32 	%f108, %f11, %f107;
	st.global.f32 	[%rd12+-4], %f108;
	@%p12 bra 	$L__BB5_17;
	ld.global.f32 	%f109, [%rd11+-8];
	fma.rn.f32 	%f110, %f1, %f11, %f109;
	st.global.f32 	[%rd12+-8], %f110;
$L__BB5_17:
	add.s32 	%r42, %r42, %r10;
	setp.lt.s32 	%p13, %r42, %r3;
	@%p13 bra 	$L__BB5_3;
$L__BB5_18:
	ret;

}
	// .globl	_Z9vectorAddPfS_S_ii
.visible .entry _Z9vectorAddPfS_S_ii(
	.param .u64 .ptr .align 1 _Z9vectorAddPfS_S_ii_param_0,
	.param .u64 .ptr .align 1 _Z9vectorAddPfS_S_ii_param_1,
	.param .u64 .ptr .align 1 _Z9vectorAddPfS_S_ii_param_2,
	.param .u32 _Z9vectorAddPfS_S_ii_param_3,
	.param .u32 _Z9vectorAddPfS_S_ii_param_4
)
{
	.reg .pred 	%p<12>;
	.reg .b32 	%r<34>;
	.reg .b32 	%f<22>;
	.reg .b64 	%rd<18>;

	ld.param.u64 	%rd10, [_Z9vectorAddPfS_S_ii_param_0];
	ld.param.u64 	%rd11, [_Z9vectorAddPfS_S_ii_param_1];
	ld.param.u64 	%rd12, [_Z9vectorAddPfS_S_ii_param_2];
	ld.param.u32 	%r19, [_Z9vectorAddPfS_S_ii_param_3];
	ld.param.u32 	%r18, [_Z9vectorAddPfS_S_ii_param_4];
	cvta.to.global.u64 	%rd1, %rd10;
	cvta.to.global.u64 	%rd2, %rd12;
	cvta.to.global.u64 	%rd3, %rd11;
	div.s32 	%r20, %r19, %r18;
	mul.lo.s32 	%r21, %r20, %r18;
	sub.s32 	%r1, %r19, %r21;
	setp.gt.s32 	%p1, %r1, 0;
	selp.u32 	%r22, 1, 0, %p1;
	add.s32 	%r2, %r20, %r22;
	mov.u32 	%r23, %tid.x;
	mov.u32 	%r24, %ctaid.x;
	mov.u32 	%r3, %ntid.x;
	mad.lo.s32 	%r30, %r24, %r3, %r23;
	setp.ge.s32 	%p2, %r30, %r2;
	@%p2 bra 	$L__BB6_11;
	mov.u32 	%r25, %nctaid.x;
	mul.lo.s32 	%r5, %r25, %r3;
	add.s64 	%rd4, %rd3, 8;
	add.s64 	%rd5, %rd2, 8;
	add.s64 	%rd6, %rd1, 8;
$L__BB6_2:
	setp.gt.s32 	%p3, %r1, 0;
	add.s32 	%r26, %r2, -1;
	setp.eq.s32 	%p4, %r30, %r26;
	selp.b32 	%r27, %r1, %r18, %p4;
	selp.b32 	%r7, %r27, %r18, %p3;
	setp.lt.s32 	%p5, %r7, 1;
	@%p5 bra 	$L__BB6_10;
	mul.lo.s32 	%r8, %r30, %r18;
	and.b32  	%r9, %r7, 3;
	setp.lt.u32 	%p6, %r7, 4;
	mov.b32 	%r33, 0;
	@%p6 bra 	$L__BB6_6;
	and.b32  	%r33, %r7, 2147483644;
	neg.s32 	%r32, %r33;
	mov.u32 	%r31, %r8;
$L__BB6_5:
	mul.wide.s32 	%rd13, %r31, 4;
	add.s64 	%rd14, %rd4, %rd13;
	add.s64 	%rd15, %rd5, %rd13;
	add.s64 	%rd16, %rd6, %rd13;
	ld.global.f32 	%f1, [%rd14+-8];
	ld.global.f32 	%f2, [%rd15+-8];
	add.f32 	%f3, %f1, %f2;
	st.global.f32 	[%rd16+-8], %f3;
	ld.global.f32 	%f4, [%rd14+-4];
	ld.global.f32 	%f5, [%rd15+-4];
	add.f32 	%f6, %f4, %f5;
	st.global.f32 	[%rd16+-4], %f6;
	ld.global.f32 	%f7, [%rd14];
	ld.global.f32 	%f8, [%rd15];
	add.f32 	%f9, %f7, %f8;
	st.global.f32 	[%rd16], %f9;
	ld.global.f32 	%f10, [%rd14+4];
	ld.global.f32 	%f11, [%rd15+4];
	add.f32 	%f12, %f10, %f11;
	st.global.f32 	[%rd16+4], %f12;
	add.s32 	%r32, %r32, 4;
	add.s32 	%r31, %r31, 4;
	setp.ne.s32 	%p7, %r32, 0;
	@%p7 bra 	$L__BB6_5;
$L__BB6_6:
	setp.eq.s32 	%p8, %r9, 0;
	@%p8 bra 	$L__BB6_10;
	add.s32 	%r29, %r33, %r8;
	mul.wide.s32 	%rd17, %r29, 4;
	add.s64 	%rd7, %rd3, %rd17;
	ld.global.f32 	%f13, [%rd7];
	add.s64 	%rd8, %rd2, %rd17;
	ld.global.f32 	%f14, [%rd8];
	add.f32 	%f15, %f13, %f14;
	add.s64 	%rd9, %rd1, %rd17;
	st.global.f32 	[%rd9], %f15;
	setp.eq.s32 	%p9, %r9, 1;
	@%p9 bra 	$L__BB6_10;
	ld.global.f32 	%f16, [%rd7+4];
	ld.global.f32 	%f17, [%rd8+4];
	add.f32 	%f18, %f16, %f17;
	st.global.f32 	[%rd9+4], %f18;
	setp.eq.s32 	%p10, %r9, 2;
	@%p10 bra 	$L__BB6_10;
	ld.global.f32 	%f19, [%rd7+8];
	ld.global.f32 	%f20, [%rd8+8];
	add.f32 	%f21, %f19, %f20;
	st.global.f32 	[%rd9+8], %f21;
$L__BB6_10:
	add.s32 	%r30, %r30, %r5;
	setp.lt.s32 	%p11, %r30, %r2;
	@%p11 bra 	$L__BB6_2;
$L__BB6_11:
	ret;

}


// ===== COMPILED SASS (sm_100) =====

	.target	sm_100

	.elftype	@"ET_EXEC"


//--------------------- .note.nv.tkinfo           --------------------------
	.section	.note.nv.tkinfo,"",@"SHT_NOTE"
	.sectionflags	@"SHF_NOTE_NV_TKINFO"
	.tkinfo
        /*0018*/ 	.word	0x00000002
        /*0030*/ 	.string	""
        /*0030*/ 	.string	"ptxas"
        /*0030*/ 	.string	"Cuda compilation tools, release 13.0, V13.0.88"
        /*0030*/ 	.string	"Build cuda_13.0.r13.0/compiler.36424714_0"
        /*0030*/ 	.string	"-arch sm_100 -m 64 "



//--------------------- .note.nv.cuinfo           --------------------------
	.section	.note.nv.cuinfo,"",@"SHT_NOTE"
	.sectionflags	@"SHF_NOTE_NV_CUINFO"
        /*0018*/ 	.short	0x0002
        /*001a*/ 	.short	0x0064
        /*001c*/ 	.short	0x0082
	.zero		2


//--------------------- .nv.info                  --------------------------
	.section	.nv.info,"",@"SHT_CUDA_INFO"
	.align	4


	//----- nvinfo : EIATTR_REGCOUNT
	.align		4
        /*0000*/ 	.byte	0x04, 0x2f
        /*0002*/ 	.short	(.L_1 - .L_0)
	.align		4
.L_0:
        /*0004*/ 	.word	index@(_Z21localWeightAndSweep_LPfS_iif)
        /*0008*/ 	.word	0x00000025


	//----- nvinfo : EIATTR_FRAME_SIZE
	.align		4
.L_1:
        /*000c*/ 	.byte	0x04, 0x11
        /*000e*/ 	.short	(.L_3 - .L_2)
	.align		4
.L_2:
        /*0010*/ 	.word	index@($__internal_1_$__cuda_sm20_div_rn_f64_full)
        /*0014*/ 	.word	0x00000000


	//----- nvinfo : EIATTR_FRAME_SIZE
	.align		4
.L_3:
        /*0018*/ 	.byte	0x04, 0x11
        /*001a*/ 	.short	(.L_5 - .L_4)
	.align		4
.L_4:
        /*001c*/ 	.word	index@(_Z21localWeightAndSweep_LPfS_iif)
        /*0020*/ 	.word	0x00000000


	//----- nvinfo : EIATTR_REGCOUNT
	.align		4
.L_5:
        /*0024*/ 	.byte	0x04, 0x2f
        /*0026*/ 	.short	(.L_7 - .L_6)
	.align		4
.L_6:
        /*0028*/ 	.word	index@(_Z13coarseSweep_LPfS_iif)
        /*002c*/ 	.word	0x00000015


	//----- nvinfo : EIATTR_FRAME_SIZE
	.align		4
.L_7:
        /*0030*/ 	.byte	0x04, 0x11
        /*0032*/ 	.short	(.L_9 - .L_8)
	.align		4
.L_8:
        /*0034*/ 	.word	index@(_Z13coarseSweep_LPfS_iif)
        /*0038*/ 	.word	0x00000000


	//----- nvinfo : EIATTR_REGCOUNT
	.align		4
.L_9:
        /*003c*/ 	.byte	0x04, 0x2f
        /*003e*/ 	.short	(.L_11 - .L_10)
	.align		4
.L_10:
        /*0040*/ 	.word	index@(_Z19coarseToFineSweep_LPfS_iif)
        /*0044*/ 	.word	0x00000020


	//----- nvinfo : EIATTR_FRAME_SIZE
	.align		4
.L_11:
        /*0048*/ 	.byte	0x04, 0x11
        /*004a*/ 	.short	(.L_13 - .L_12)
	.align		4
.L_12:
        /*004c*/ 	.word	index@(_Z19coarseToFineSweep_LPfS_iif)
        /*0050*/ 	.word	0x00000000


	//----- nvinfo : EIATTR_REGCOUNT
	.align		4
.L_13:
        /*0054*/ 	.byte	0x04, 0x2f
        /*0056*/ 	.short	(.L_15 - .L_14)
	.align		4
.L_14:
        /*0058*/ 	.word	index@(_Z21localWeightAndSweep_RPfS_iif)
        /*005c*/ 	.word	0x00000025


	//----- nvinfo : EIATTR_FRAME_SIZE
	.align		4
.L_15:
        /*0060*/ 	.byte	0x04, 0x11
        /*0062*/ 	.short	(.L_17 - .L_16)
	.align		4
.L_16:
        /*0064*/ 	.word	index@($__internal_0_$__cuda_sm20_div_rn_f64_full)
        /*0068*/ 	.word	0x00000000


	//----- nvinfo : EIATTR_FRAME_SIZE
	.align		4
.L_17:
        /*006c*/ 	.byte	0x04, 0x11
        /*006e*/ 	.short	(.L_19 - .L_18)
	.align		4
.L_18:
        /*0070*/ 	.word	index@(_Z21localWeightAndSweep_RPfS_iif)
        /*0074*/ 	.word	0x00000000


	//----- nvinfo : EIATTR_REGCOUNT
	.align		4
.L_19:
        /*0078*/ 	.byte	0x04, 0x2f
        /*007a*/ 	.short	(.L_21 - .L_20)
	.align		4
.L_20:
        /*007c*/ 	.word	index@(_Z13coarseSweep_RPfS_iif)
        /*0080*/ 	.word	0x0000001a


	//----- nvinfo : EIATTR_FRAME_SIZE
	.align		4
.L_21:
        /*0084*/ 	.byte	0x04, 0x11
        /*0086*/ 	.short	(.L_23 - .L_22)
	.align		4
.L_22:
        /*0088*/ 	.word	index@(_Z13coarseSweep_RPfS_iif)
        /*008c*/ 	.word	0x00000000


	//----- nvinfo : EIATTR_REGCOUNT
	.align		4
.L_23:
        /*0090*/ 	.byte	0x04, 0x2f
        /*0092*/ 	.short	(.L_25 - .L_24)
	.align		4
.L_24:
        /*0094*/ 	.word	index@(_Z19coarseToFineSweep_RPfS_iif)
        /*0098*/ 	.word	0x0000001a


	//----- nvinfo : EIATTR_FRAME_SIZE
	.align		4
.L_25:
        /*009c*/ 	.byte	0x04, 0x11
        /*009e*/ 	.short	(.L_27 - .L_26)
	.align		4
.L_26:
        /*00a0*/ 	.word	index@(_Z19coarseToFineSweep_RPfS_iif)
        /*00a4*/ 	.word	0x00000000


	//----- nvinfo : EIATTR_REGCOUNT
	.align		4
.L_27:
        /*00a8*/ 	.byte	0x04, 0x2f
        /*00aa*/ 	.short	(.L_29 - .L_28)
	.align		4
.L_28:
        /*00ac*/ 	.word	index@(_Z9vectorAddPfS_S_ii)
        /*00b0*/ 	.word	0x0000001a


	//----- nvinfo : EIATTR_FRAME_SIZE
	.align		4
.L_29:
        /*00b4*/ 	.byte	0x04, 0x11
        /*00b6*/ 	.short	(.L_31 - .L_30)
	.align		4
.L_30:
        /*00b8*/ 	.word	index@(_Z9vectorAddPfS_S_ii)
        /*00bc*/ 	.word	0x00000000


	//----- nvinfo : EIATTR_MIN_STACK_SIZE
	.align		4
.L_31:
        /*00c0*/ 	.byte	0x04, 0x12
        /*00c2*/ 	.short	(.L_33 - .L_32)
	.align		4
.L_32:
        /*00c4*/ 	.word	index@(_Z9vectorAddPfS_S_ii)
        /*00c8*/ 	.word	0x00000000


	//----- nvinfo : EIATTR_MIN_STACK_SIZE
	.align		4
.L_33:
        /*00cc*/ 	.byte	0x04, 0x12
        /*00ce*/ 	.short	(.L_35 - .L_34)
	.align		4
.L_34:
        /*00d0*/ 	.word	index@(_Z19coarseToFineSweep_RPfS_iif)
        /*00d4*/ 	.word	0x00000000


	//----- nvinfo : EIATTR_MIN_STACK_SIZE
	.align		4
.L_35:
        /*00d8*/ 	.byte	0x04, 0x12
        /*00da*/ 	.short	(.L_37 - .L_36)
	.align		4
.L_36:
        /*00dc*/ 	.word	index@(_Z13coarseSweep_RPfS_iif)
        /*00e0*/ 	.word	0x00000000


	//----- nvinfo : EIATTR_MIN_STACK_SIZE
	.align		4
.L_37:
        /*00e4*/ 	.byte	0x04, 0x12
        /*00e6*/ 	.short	(.L_39 - .L_38)
	.align		4
.L_38:
        /*00e8*/ 	.word	index@(_Z21localWeightAndSweep_RPfS_iif)
        /*00ec*/ 	.word	0x00000000


	//----- nvinfo : EIATTR_MIN_STACK_SIZE
	.align		4
.L_39:
        /*00f0*/ 	.byte	0x04, 0x12
        /*00f2*/ 	.short	(.L_41 - .L_40)
	.align		4
.L_40:
        /*00f4*/ 	.word	index@(_Z19coarseToFineSweep_LPfS_iif)
        /*00f8*/ 	.word	0x00000000


	//----- nvinfo : EIATTR_MIN_STACK_SIZE
	.align		4
.L_41:
        /*00fc*/ 	.byte	0x04, 0x12
        /*00fe*/ 	.short	(.L_43 - .L_42)
	.align		4
.L_42:
        /*0100*/ 	.word	index@(_Z13coarseSweep_LPfS_iif)
        /*0104*/ 	.word	0x00000000


	//----- nvinfo : EIATTR_MIN_STACK_SIZE
	.align		4
.L_43:
        /*0108*/ 	.byte	0x04, 0x12
        /*010a*/ 	.short	(.L_45 - .L_44)
	.align		4
.L_44:
        /*010c*/ 	.word	index@(_Z21localWeightAndSweep_LPfS_iif)
        /*0110*/ 	.word	0x00000000
.L_45:


//--------------------- .nv.compat                --------------------------
	.section	.nv.compat,"",@"SHT_CUDA_COMPAT_INFO"
	.align	4
        /*0000*/ 	.byte	0x02, 0x09, 0x00, 0x00, 0x02, 0x02, 0x01, 0x00, 0x02, 0x05, 0x05, 0x00, 0x03, 0x07, 0x01, 0x01
        /*0010*/ 	.byte	0x02, 0x03, 0x00, 0x00, 0x02, 0x06, 0x01, 0x00, 0x04, 0x0b, 0x08, 0x00, 0x01, 0x00, 0x00, 0x00
        /*0020*/ 	.byte	0x00, 0x00, 0x00, 0x00


//--------------------- .nv.info._Z9vectorAddPfS_S_ii --------------------------
	.section	.nv.info._Z9vectorAddPfS_S_ii,"",@"SHT_CUDA_INFO"
	.sectionflags	@""
	.align	4


	//----- nvinfo : EIATTR_CUDA_API_VERSION
	.align		4
        /*0000*/ 	.byte	0x04, 0x37
        /*0002*/ 	.short	(.L_47 - .L_46)
.L_46:
        /*0004*/ 	.word	0x00000082


	//----- nvinfo : EIATTR_KPARAM_INFO
	.align		4
.L_47:
        /*0008*/ 	.byte	0x04, 0x17
        /*000a*/ 	.short	(.L_49 - .L_48)
.L_48:
        /*000c*/ 	.word	0x00000000
        /*0010*/ 	.short	0x0004
        /*0012*/ 	.short	0x001c
        /*0014*/ 	.byte	0x00, 0xf0, 0x11, 0x00


	//----- nvinfo : EIATTR_KPARAM_INFO
	.align		4
.L_49:
        /*0018*/ 	.byte	0x04, 0x17
        /*001a*/ 	.short	(.L_51 - .L_50)
.L_50:
        /*001c*/ 	.word	0x00000000
        /*0020*/ 	.short	0x0003
        /*0022*/ 	.short	0x0018
        /*0024*/ 	.byte	0x00, 0xf0, 0x11, 0x00


	//----- nvinfo : EIATTR_KPARAM_INFO
	.align		4
.L_51:
        /*0028*/ 	.byte	0x04, 0x17
        /*002a*/ 	.short	(.L_53 - .L_52)
.L_52:
        /*002c*/ 	.word	0x00000000
        /*0030*/ 	.short	0x0002
        /*0032*/ 	.short	0x0010
        /*0034*/ 	.byte	0x00, 0xf5, 0x21, 0x00


	//----- nvinfo : EIATTR_KPARAM_INFO
	.align		4
.L_53:
        /*0038*/ 	.byte	0x04, 0x17
        /*003a*/ 	.short	(.L_55 - .L_54)
.L_54:
        /*003c*/ 	.word	0x00000000
        /*0040*/ 	.short	0x0001
        /*0042*/ 	.short	0x0008
        /*0044*/ 	.byte	0x00, 0xf5, 0x21, 0x00


	//----- nvinfo : EIATTR_KPARAM_INFO
	.align		4
.L_55:
        /*0048*/ 	.byte	0x04, 0x17
        /*004a*/ 	.short	(.L_57 - .L_56)
.L_56:
        /*004c*/ 	.word	0x00000000
        /*0050*/ 	.short	0x0000
        /*0052*/ 	.short	0x0000
        /*0054*/ 	.byte	0x00, 0xf5, 0x21, 0x00


	//----- nvinfo : EIATTR_SPARSE_MMA_MASK
	.align		4
.L_57:
        /*0058*/ 	.byte	0x03, 0x50
        /*005a*/ 	.short	0x0000


	//----- nvinfo : EIATTR_MAXREG_COUNT
	.align		4
        /*005c*/ 	.byte	0x03, 0x1b
        /*005e*/ 	.short	0x00ff


	//----- nvinfo : EIATTR_MERCURY_ISA_VERSION
	.align		4
        /*0060*/ 	.byte	0x03, 0x5f
        /*0062*/ 	.short	0x0101


	//----- nvinfo : EIATTR_VRC_CTA_INIT_COUNT
	.align		4
        /*0064*/ 	.byte	0x02, 0x4a
	.zero		1
	.zero		1


	//----- nvinfo : EIATTR_EXIT_INSTR_OFFSETS
	.align		4
        /*0068*/ 	.byte	0x04, 0x1c
        /*006a*/ 	.short	(.L_59 - .L_58)


	//   ....[0]....
.L_58:
        /*006c*/ 	.word	0x00000230


	//   ....[1]....
        /*0070*/ 	.word	0x000007c0


	//----- nvinfo : EIATTR_CRS_STACK_SIZE
	.align		4
.L_59:
        /*0074*/ 	.byte	0x04, 0x1e
        /*0076*/ 	.short	(.L_61 - .L_60)
.L_60:
        /*0078*/ 	.word	0x00000000


	//----- nvinfo : EIATTR_CBANK_PARAM_SIZE
	.align		4
.L_61:
        /*007c*/ 	.byte	0x03, 0x19
        /*007e*/ 	.short	0x0020


	//----- nvinfo : EIATTR_PARAM_CBANK
	.align		4
        /*0080*/ 	.byte	0x04, 0x0a
        /*0082*/ 	.short	(.L_63 - .L_62)
	.align		4
.L_62:
        /*0084*/ 	.word	index@(.nv.constant0._Z9vectorAddPfS_S_ii)
        /*0088*/ 	.short	0x0380
        /*008a*/ 	.short	0x0020


	//----- nvinfo : EIATTR_SW_WAR
	.align		4
.L_63:
        /*008c*/ 	.byte	0x04, 0x36
        /*008e*/ 	.short	(.L_65 - .L_64)
.L_64:
        /*0090*/ 	.word	0x00000008
.L_65:


//--------------------- .nv.info._Z19coarseToFineSweep_RPfS_iif --------------------------
	.section	.nv.info._Z19coarseToFineSweep_RPfS_iif,"",@"SHT_CUDA_INFO"
	.sectionflags	@""
	.align	4


	//----- nvinfo : EIATTR_CUDA_API_VERSION
	.align		4
        /*0000*/ 	.byte	0x04, 0x37
        /*0002*/ 	.short	(.L_67 - .L_66)
.L_66:
        /*0004*/ 	.word	0x00000082


	//----- nvinfo : EIATTR_KPARAM_INFO
	.align		4
.L_67:
        /*0008*/ 	.byte	0x04, 0x17
        /*000a*/ 	.short	(.L_69 - .L_68)
.L_68:
        /*000c*/ 	.word	0x00000000
        /*0010*/ 	.short	0x0004
        /*0012*/ 	.short	0x0018
        /*0014*/ 	.byte	0x00, 0xf0, 0x11, 0x00


	//----- nvinfo : EIATTR_KPARAM_INFO
	.align		4
.L_69:
        /*0018*/ 	.byte	0x04, 0x17
        /*001a*/ 	.short	(.L_71 - .L_70)
.L_70:
        /*001c*/ 	.word	0x00000000
        /*0020*/ 	.short	0x0003
        /*0022*/ 	.short	0x0014
        /*0024*/ 	.byte	0x00, 0xf0, 0x11, 0x00


	//----- nvinfo : EIATTR_KPARAM_INFO
	.align		4
.L_71:
        /*0028*/ 	.byte	0x04, 0x17
        /*002a*/ 	.short	(.L_73 - .L_72)
.L_72:
        /*002c*/ 	.word	0x00000000
        /*0030*/ 	.short	0x0002
        /*0032*/ 	.short	0x0010
        /*0034*/ 	.byte	0x00, 0xf0, 0x11, 0x00


	//----- nvinfo : EIATTR_KPARAM_INFO
	.align		4
.L_73:
        /*0038*/ 	.byte	0x04, 0x17
        /*003a*/ 	.short	(.L_75 - .L_74)
.L_74:
        /*003c*/ 	.word	0x00000000
        /*0040*/ 	.short	0x0001
        /*0042*/ 	.short	0x0008
        /*0044*/ 	.byte	0x00, 0xf5, 0x21, 0x00


	//----- nvinfo : EIATTR_KPARAM_INFO
	.align		4
.L_75:
        /*0048*/ 	.byte	0x04, 0x17
        /*004a*/ 	.short	(.L_77 - .L_76)
.L_76:
        /*004c*/ 	.word	0x00000000
        /*0050*/ 	.short	0x0000
        /*0052*/ 	.short	0x0000
        /*0054*/ 	.byte	0x00, 0xf5, 0x21, 0x00


	//----- nvinfo : EIATTR_SPARSE_MMA_MASK
	.align		4
.L_77:
        /*0058*/ 	.byte	0x03, 0x50
        /*005a*/ 	.short	0x0000


	//----- nvinfo : EIATTR_MAXREG_COUNT
	.align		4
        /*005c*/ 	.byte	0x03, 0x1b
        /*005e*/ 	.short	0x00ff


	//----- nvinfo : EIATTR_MERCURY_ISA_VERSION
	.align		4
        /*0060*/ 	.byte	0x03, 0x5f
        /*0062*/ 	.short	0x0101


	//----- nvinfo : EIATTR_VRC_CTA_INIT_COUNT
	.align		4
        /*0064*/ 	.byte	0x02, 0x4a
	.zero		1
	.zero		1


	//----- nvinfo : EIATTR_EXIT_INSTR_OFFSETS
	.align		4
        /*0068*/ 	.byte	0x04, 0x1c
        /*006a*/ 	.short	(.L_79 - .L_78)


	//   ....[0]....
.L_78:
        /*006c*/ 	.word	0x00000240


	//   ....[1]....
        /*0070*/ 	.word	0x00000260


	//   ....[2]....
        /*0074*/ 	.word	0x00000f80


	//----- nvinfo : EIATTR_CRS_STACK_SIZE
	.align		4
.L_79:
        /*0078*/ 	.byte	0x04, 0x1e
        /*007a*/ 	.short	(.L_81 - .L_80)
.L_80:
        /*007c*/ 	.word	0x00000000


	//----- nvinfo : EIATTR_CBANK_PARAM_SIZE
	.align		4
.L_81:
        /*0080*/ 	.byte	0x03, 0x19
        /*0082*/ 	.short	0x001c


	//----- nvinfo : EIATTR_PARAM_CBANK
	.align		4
        /*0084*/ 	.byte	0x04, 0x0a
        /*0086*/ 	.short	(.L_83 - .L_82)
	.align		4
.L_82:
        /*0088*/ 	.word	index@(.nv.constant0._Z19coarseToFineSweep_RPfS_iif)
        /*008c*/ 	.short	0x0380
        /*008e*/ 	.short	0x001c


	//----- nvinfo : EIATTR_SW_WAR
	.align		4
.L_83:
        /*0090*/ 	.byte	0x04, 0x36
        /*0092*/ 	.short	(.L_85 - .L_84)
.L_84:
        /*0094*/ 	.word	0x00000008
.L_85:


//--------------------- .nv.info._Z13coarseSweep_RPfS_iif --------------------------
	.section	.nv.info._Z13coarseSweep_RPfS_iif,"",@"SHT_CUDA_INFO"
	.sectionflags	@""
	.align	4


	//----- nvinfo : EIATTR_CUDA_API_VERSION
	.align		4
        /*0000*/ 	.byte	0x04, 0x37
        /*0002*/ 	.short	(.L_87 - .L_86)
.L_86:
        /*0004*/ 	.word	0x00000082


	//----- nvinfo : EIATTR_KPARAM_INFO
	.align		4
.L_87:
        /*0008*/ 	.byte	0x04, 0x17
        /*000a*/ 	.short	(.L_89 - .L_88)
.L_88:
        /*000c*/ 	.word	0x00000000
        /*0010*/ 	.short	0x0004
        /*0012*/ 	.short	0x0018
        /*0014*/ 	.byte	0x00, 0xf0, 0x11, 0x00


	//----- nvinfo : EIATTR_KPARAM_INFO
	.align		4
.L_89:
        /*0018*/ 	.byte	0x04, 0x17
        /*001a*/ 	.short	(.L_91 - .L_90)
.L_90:
        /*001c*/ 	.word	0x00000000
        /*0020*/ 	.short	0x0003
        /*0022*/ 	.short	0x0014
        /*0024*/ 	.byte	0x00, 0xf0, 0x11, 0x00


	//----- nvinfo : EIATTR_KPARAM_INFO
	.align		4
.L_91:
        /*0028*/ 	.byte	0x04, 0x17
        /*002a*/ 	.short	(.L_93 - .L_92)
.L_92:
        /*002c*/ 	.word	0x00000000
        /*0030*/ 	.short	0x0002
        /*0032*/ 	.short	0x0010
        /*0034*/ 	.byte	0x00, 0xf0, 0x11, 0x00


	//----- nvinfo : EIATTR_KPARAM_INFO
	.align		4
.L_93:
        /*0038*/ 	.byte	0x04, 0x17
        /*003a*/ 	.short	(.L_95 - .L_94)
.L_94:
        /*003c*/ 	.word	0x00000000
        /*0040*/ 	.short	0x0001
        /*0042*/ 	.short	0x0008
        /*0044*/ 	.byte	0x00, 0xf5, 0x21, 0x00


	//----- nvinfo : EIATTR_KPARAM_INFO
	.align		4
.L_95:
        /*0048*/ 	.byte	0x04, 0x17
        /*004a*/ 	.short	(.L_97 - .L_96)
.L_96:
        /*004c*/ 	.word	0x00000000
        /*0050*/ 	.short	0x0000
        /*0052*/ 	.short	0x0000
        /*0054*/ 	.byte	0x00, 0xf5, 0x21, 0x00


	//----- nvinfo : EIATTR_SPARSE_MMA_MASK
	.align		4
.L_97:
        /*0058*/ 	.byte	0x03, 0x50
        /*005a*/ 	.short	0x0000


	//----- nvinfo : EIATTR_MAXREG_COUNT
	.align		4
        /*005c*/ 	.byte	0x03, 0x1b
        /*005e*/ 	.short	0x00ff


	//----- nvinfo : EIATTR_MERCURY_ISA_VERSION
	.align		4
        /*0060*/ 	.byte	0x03, 0x5f
        /*0062*/ 	.short	0x0101


	//----- nvinfo : EIATTR_VRC_CTA_INIT_COUNT
	.align		4
        /*0064*/ 	.byte	0x02, 0x4a
	.zero		1
	.zero		1


	//----- nvinfo : EIATTR_EXIT_INSTR_OFFSETS
	.align		4
        /*0068*/ 	.byte	0x04, 0x1c
        /*006a*/ 	.short	(.L_99 - .L_98)


	//   ....[0]....
.L_98:
        /*006c*/ 	.word	0x000002e0


	//   ....[1]....
        /*0070*/ 	.word	0x00000550


	//   ....[2]....
        /*0074*/ 	.word	0x00000690


	//----- nvinfo : EIATTR_CRS_STACK_SIZE
	.align		4
.L_99:
        /*0078*/ 	.byte	0x04, 0x1e
        /*007a*/ 	.short	(.L_101 - .L_100)
.L_100:
        /*007c*/ 	.word	0x00000000


	//----- nvinfo : EIATTR_CBANK_PARAM_SIZE
	.align		4
.L_101:
        /*0080*/ 	.byte	0x03, 0x19
        /*0082*/ 	.short	0x001c


	//----- nvinfo : EIATTR_PARAM_CBANK
	.align		4
        /*0084*/ 	.byte	0x04, 0x0a
        /*0086*/ 	.short	(.L_103 - .L_102)
	.align		4
.L_102:
        /*0088*/ 	.word	index@(.nv.constant0._Z13coarseSweep_RPfS_iif)
        /*008c*/ 	.short	0x0380
        /*008e*/ 	.short	0x001c


	//----- nvinfo : EIATTR_SW_WAR
	.align		4
.L_103:
        /*0090*/ 	.byte	0x04, 0x36
        /*0092*/ 	.short	(.L_105 - .L_104)
.L_104:
        /*0094*/ 	.word	0x00000008
.L_105:


//--------------------- .nv.info._Z21localWeightAndSweep_RPfS_iif --------------------------
	.section	.nv.info._Z21localWeightAndSweep_RPfS_iif,"",@"SHT_CUDA_INFO"
	.sectionflags	@""
	.align	4


	//----- nvinfo : EIATTR_CUDA_API_VERSION
	.align		4
        /*0000*/ 	.byte	0x04, 0x37
        /*0002*/ 	.short	(.L_107 - .L_106)
.L_106:
        /*0004*/ 	.word	0x00000082


	//----- nvinfo : EIATTR_KPARAM_INFO
	.align		4
.L_107:
        /*0008*/ 	.byte	0x04, 0x17
        /*000a*/ 	.short	(.L_109 - .L_108)
.L_108:
        /*000c*/ 	.word	0x00000000
        /*0010*/ 	.short	0x0004
        /*0012*/ 	.short	0x0018
        /*0014*/ 	.byte	0x00, 0xf0, 0x11, 0x00


	//----- nvinfo : EIATTR_KPARAM_INFO
	.align		4
.L_109:
        /*0018*/ 	.byte	0x04, 0x17
        /*001a*/ 	.short	(.L_111 - .L_110)
.L_110:
        /*001c*/ 	.word	0x00000000
        /*0020*/ 	.short	0x0003
        /*0022*/ 	.short	0x0014
        /*0024*/ 	.byte	0x00, 0xf0, 0x11, 0x00


	//----- nvinfo : EIATTR_KPARAM_INFO
	.align		4
.L_111:
        /*0028*/ 	.byte	0x04, 0x17
        /*002a*/ 	.short	(.L_113 - .L_112)
.L_112:
        /*002c*/ 	.word	0x00000000
        /*0030*/ 	.short	0x0002
        /*0032*/ 	.short	0x0010
        /*0034*/ 	.byte	0x00, 0xf0, 0x11, 0x00


	//----- nvinfo : EIATTR_KPARAM_INFO
	.align		4
.L_113:
        /*0038*/ 	.byte	0x04, 0x17
        /*003a*/ 	.short	(.L_115 - .L_114)
.L_114:
        /*003c*/ 	.word	0x00000000
        /*0040*/ 	.short	0x0001
        /*0042*/ 	.short	0x0008
        /*0044*/ 	.byte	0x00, 0xf5, 0x21, 0x00


	//----- nvinfo : EIATTR_KPARAM_INFO
	.align		4
.L_115:
        /*0048*/ 	.byte	0x04, 0x17
        /*004a*/ 	.short	(.L_117 - .L_116)
.L_116:
        /*004c*/ 	.word	0x00000000
        /*0050*/ 	.short	0x0000
        /*0052*/ 	.short	0x0000
        /*0054*/ 	.byte	0x00, 0xf5, 0x21, 0x00


	//----- nvinfo : EIATTR_SPARSE_MMA_MASK
	.align		4
.L_117:
        /*0058*/ 	.byte	0x03, 0x50
        /*005a*/ 	.short	0x0000


	//----- nvinfo : EIATTR_MAXREG_COUNT
	.align		4
        /*005c*/ 	.byte	0x03, 0x1b
        /*005e*/ 	.short	0x00ff


	//----- nvinfo : EIATTR_MERCURY_ISA_VERSION
	.align		4
        /*0060*/ 	.byte	0x03, 0x5f
        /*0062*/ 	.short	0x0101


	//----- nvinfo : EIATTR_VRC_CTA_INIT_COUNT
	.align		4
        /*0064*/ 	.byte	0x02, 0x4a
	.zero		1
	.zero		1


	//----- nvinfo : EIATTR_EXIT_INSTR_OFFSETS
	.align		4
        /*0068*/ 	.byte	0x04, 0x1c
        /*006a*/ 	.short	(.L_119 - .L_118)


	//   ....[0]....
.L_118:
        /*006c*/ 	.word	0x00000790


	//   ....[1]....
        /*0070*/ 	.word	0x00001830


	//----- nvinfo : EIATTR_CRS_STACK_SIZE
	.align		4
.L_119:
        /*0074*/ 	.byte	0x04, 0x1e
        /*0076*/ 	.short	(.L_121 - .L_120)
.L_120:
        /*0078*/ 	.word	0x00000000


	//----- nvinfo : EIATTR_CBANK_PARAM_SIZE
	.align		4
.L_121:
        /*007c*/ 	.byte	0x03, 0x19
        /*007e*/ 	.short	0x001c


	//----- nvinfo : EIATTR_PARAM_CBANK
	.align		4
        /*0080*/ 	.byte	0x04, 0x0a
        /*0082*/ 	.short	(.L_123 - .L_122)
	.align		4
.L_122:
        /*0084*/ 	.word	index@(.nv.constant0._Z21localWeightAndSweep_RPfS_iif)
        /*0088*/ 	.short	0x0380
        /*008a*/ 	.short	0x001c


	//----- nvinfo : EIATTR_SW_WAR
	.align		4
.L_123:
        /*008c*/ 	.byte	0x04, 0x36
        /*008e*/ 	.short	(.L_125 - .L_124)
.L_124:
        /*0090*/ 	.word	0x00000008
.L_125:


//--------------------- .nv.info._Z19coarseToFineSweep_LPfS_iif --------------------------
	.section	.nv.info._Z19coarseToFineSweep_LPfS_iif,"",@"SHT_CUDA_INFO"
	.sectionflags	@""
	.align	4


	//----- nvinfo : EIATTR_CUDA_API_VERSION
	.align		4
        /*0000*/ 	.byte	0x04, 0x37
        /*0002*/ 	.short	(.L_127 - .L_126)
.L_126:
        /*0004*/ 	.word	0x00000082


	//----- nvinfo : EIATTR_KPARAM_INFO
	.align		4
.L_127:
        /*0008*/ 	.byte	0x04, 0x17
        /*000a*/ 	.short	(.L_129 - .L_128)
.L_128:
        /*000c*/ 	.word	0x00000000
        /*0010*/ 	.short	0x0004
        /*0012*/ 	.short	0x0018
        /*0014*/ 	.byte	0x00, 0xf0, 0x11, 0x00


	//----- nvinfo : EIATTR_KPARAM_INFO
	.align		4
.L_129:
        /*0018*/ 	.byte	0x04, 0x17
        /*001a*/ 	.short	(.L_131 - .L_130)
.L_130:
        /*001c*/ 	.word	0x00000000
        /*0020*/ 	.short	0x0003
        /*0022*/ 	.short	0x0014
        /*0024*/ 	.byte	0x00, 0xf0, 0x11, 0x00


	//----- nvinfo : EIATTR_KPARAM_INFO
	.align		4
.L_131:
        /*0028*/ 	.byte	0x04, 0x17
        /*002a*/ 	.short	(.L_133 - .L_132)
.L_132:
        /*002c*/ 	.word	0x00000000
        /*0030*/ 	.short	0x0002
        /*0032*/ 	.short	0x0010
        /*0034*/ 	.byte	0x00, 0xf0, 0x11, 0x00


	//----- nvinfo : EIATTR_KPARAM_INFO
	.align		4
.L_133:
        /*0038*/ 	.byte	0x04, 0x17
        /*003a*/ 	.short	(.L_135 - .L_134)
.L_134:
        /*003c*/ 	.word	0x00000000
        /*0040*/ 	.short	0x0001
        /*0042*/ 	.short	0x0008
        /*0044*/ 	.byte	0x00, 0xf5, 0x21, 0x00


	//----- nvinfo : EIATTR_KPARAM_INFO
	.align		4
.L_135:
        /*0048*/ 	.byte	0x04, 0x17
        /*004a*/ 	.short	(.L_137 - .L_136)
.L_136:
        /*004c*/ 	.word	0x00000000
        /*0050*/ 	.short	0x0000
        /*0052*/ 	.short	0x0000
        /*0054*/ 	.byte	0x00, 0xf5, 0x21, 0x00


	//----- nvinfo : EIATTR_SPARSE_MMA_MASK
	.align		4
.L_137:
        /*0058*/ 	.byte	0x03, 0x50
        /*005a*/ 	.short	0x0000


	//----- nvinfo : EIATTR_MAXREG_COUNT
	.align		4
        /*005c*/ 	.byte	0x03, 0x1b
        /*005e*/ 	.short	0x00ff


	//----- nvinfo : EIATTR_MERCURY_ISA_VERSION
	.align		4
        /*0060*/ 	.byte	0x03, 0x5f
        /*0062*/ 	.short	0x0101


	//----- nvinfo : EIATTR_VRC_CTA_INIT_COUNT
	.align		4
        /*0064*/ 	.byte	0x02, 0x4a
	.zero		1
	.zero		1


	//----- nvinfo : EIATTR_EXIT_INSTR_OFFSETS
	.align		4
        /*0068*/ 	.byte	0x04, 0x1c
        /*006a*/ 	.short	(.L_139 - .L_138)


	//   ....[0]....
.L_138:
        /*006c*/ 	.word	0x00000240


	//   ....[1]....
        /*0070*/ 	.word	0x00001250


	//----- nvinfo : EIATTR_CRS_STACK_SIZE
	.align		4
.L_139:
        /*0074*/ 	.byte	0x04, 0x1e
        /*0076*/ 	.short	(.L_141 - .L_140)
.L_140:
        /*0078*/ 	.word	0x00000000


	//----- nvinfo : EIATTR_CBANK_PARAM_SIZE
	.align		4
.L_141:
        /*007c*/ 	.byte	0x03, 0x19
        /*007e*/ 	.short	0x001c


	//----- nvinfo : EIATTR_PARAM_CBANK
	.align		4
        /*0080*/ 	.byte	0x04, 0x0a
        /*0082*/ 	.short	(.L_143 - .L_142)
	.align		4
.L_142:
        /*0084*/ 	.word	index@(.nv.constant0._Z19coarseToFineSweep_LPfS_iif)
        /*0088*/ 	.short	0x0380
        /*008a*/ 	.short	0x001c


	//----- nvinfo : EIATTR_SW_WAR
	.align		4
.L_143:
        /*008c*/ 	.byte	0x04, 0x36
        /*008e*/ 	.short	(.L_145 - .L_144)
.L_144:
        /*0090*/ 	.word	0x00000008
.L_145:


//--------------------- .nv.info._Z13coarseSweep_LPfS_iif --------------------------
	.section	.nv.info._Z13coarseSweep_LPfS_iif,"",@"SHT_CUDA_INFO"
	.sectionflags	@""
	.align	4


	//----- nvinfo : EIATTR_CUDA_API_VERSION
	.align		4
        /*0000*/ 	.byte	0x04, 0x37
        /*0002*/ 	.short	(.L_147 - .L_146)
.L_146:
        /*0004*/ 	.word	0x00000082


	//----- nvinfo : EIATTR_KPARAM_INFO
	.align		4
.L_147:
        /*0008*/ 	.byte	0x04, 0x17
        /*000a*/ 	.short	(.L_149 - .L_148)
.L_148:
        /*000c*/ 	.word	0x00000000
        /*0010*/ 	.short	0x0004
        /*0012*/ 	.short	0x0018
        /*0014*/ 	.byte	0x00, 0xf0, 0x11, 0x00


	//----- nvinfo : EIATTR_KPARAM_INFO
	.align		4
.L_149:
        /*0018*/ 	.byte	0x04, 0x17
        /*001a*/ 	.short	(.L_151 - .L_150)
.L_150:
        /*001c*/ 	.word	0x00000000
        /*0020*/ 	.short	0x0003
        /*0022*/ 	.short	0x0014
        /*0024*/ 	.byte	0x00, 0xf0, 0x11, 0x00


	//----- nvinfo : EIATTR_KPARAM_INFO
	.align		4
.L_151:
        /*0028*/ 	.byte	0x04, 0x17
        /*002a*/ 	.short	(.L_153 - .L_152)
.L_152:
        /*002c*/ 	.word	0x00000000
        /*0030*/ 	.short	0x0002
        /*0032*/ 	.short	0x0010
        /*0034*/ 	.byte	0x00, 0xf0, 0x11, 0x00


	//----- nvinfo : EIATTR_KPARAM_INFO
	.align		4
.L_153:
        /*0038*/ 	.byte	0x04, 0x17
        /*003a*/ 	.short	(.L_155 - .L_154)
.L_154:
        /*003c*/ 	.word	0x00000000
        /*0040*/ 	.short	0x0001
        /*0042*/ 	.short	0x0008
        /*0044*/ 	.byte	0x00, 0xf5, 0x21, 0x00


	//----- nvinfo : EIATTR_KPARAM_INFO
	.align		4
.L_155:
        /*0048*/ 	.byte	0x04, 0x17
        /*004a*/ 	.short	(.L_157 - .L_156)
.L_156:
        /*004c*/ 	.word	0x00000000
        /*0050*/ 	.short	0x0000
        /*0052*/ 	.short	0x0000
        /*0054*/ 	.byte	0x00, 0xf5, 0x21, 0x00


	//----- nvinfo : EIATTR_SPARSE_MMA_MASK
	.align		4
.L_157:
        /*0058*/ 	.byte	0x03, 0x50
        /*005a*/ 	.short	0x0000


	//----- nvinfo : EIATTR_MAXREG_COUNT
	.align		4
        /*005c*/ 	.byte	0x03, 0x1b
        /*005e*/ 	.short	0x00ff


	//----- nvinfo : EIATTR_MERCURY_ISA_VERSION
	.align		4
        /*0060*/ 	.byte	0x03, 0x5f
        /*0062*/ 	.short	0x0101


	//----- nvinfo : EIATTR_VRC_CTA_INIT_COUNT
	.align		4
        /*0064*/ 	.byte	0x02, 0x4a
	.zero		1
	.zero		1


	//----- nvinfo : EIATTR_EXIT_INSTR_OFFSETS
	.align		4
        /*0068*/ 	.byte	0x04, 0x1c
        /*006a*/ 	.short	(.L_159 - .L_158)


	//   ....[0]....
.L_158:
        /*006c*/ 	.word	0x00000240


	//   ....[1]....
        /*0070*/ 	.word	0x00000560


	//----- nvinfo : EIATTR_CRS_STACK_SIZE
	.align		4
.L_159:
        /*0074*/ 	.byte	0x04, 0x1e
        /*0076*/ 	.short	(.L_161 - .L_160)
.L_160:
        /*0078*/ 	.word	0x00000000


	//----- nvinfo : EIATTR_CBANK_PARAM_SIZE
	.align		4
.L_161:
        /*007c*/ 	.byte	0x03, 0x19
        /*007e*/ 	.short	0x001c


	//----- nvinfo : EIATTR_PARAM_CBANK
	.align		4
        /*0080*/ 	.byte	0x04, 0x0a
        /*0082*/ 	.short	(.L_163 - .L_162)
	.align		4
.L_162:
        /*0084*/ 	.word	index@(.nv.constant0._Z13coarseSweep_LPfS_iif)
        /*0088*/ 	.short	0x0380
        /*008a*/ 	.short	0x001c


	//----- nvinfo : EIATTR_SW_WAR
	.align		4
.L_163:
        /*008c*/ 	.byte	0x04, 0x36
        /*008e*/ 	.short	(.L_165 - .L_164)
.L_164:
        /*0090*/ 	.word	0x00000008
.L_165:


//--------------------- .nv.info._Z21localWeightAndSweep_LPfS_iif --------------------------
	.section	.nv.info._Z21localWeightAndSweep_LPfS_iif,"",@"SHT_CUDA_INFO"
	.sectionflags	@""
	.align	4


	//----- nvinfo : EIATTR_CUDA_API_VERSION
	.align		4
        /*0000*/ 	.byte	0x04, 0x37
        /*0002*/ 	.short	(.L_167 - .L_166)
.L_166:
        /*0004*/ 	.word	0x00000082


	//----- nvinfo : EIATTR_KPARAM_INFO
	.align		4
.L_167:
        /*0008*/ 	.byte	0x04, 0x17
        /*000a*/ 	.short	(.L_169 - .L_168)
.L_168:
        /*000c*/ 	.word	0x00000000
        /*0010*/ 	.short	0x0004
        /*0012*/ 	.short	0x0018
        /*0014*/ 	.byte	0x00, 0xf0, 0x11, 0x00


	//----- nvinfo : EIATTR_KPARAM_INFO
	.align		4
.L_169:
        /*0018*/ 	.byte	0x04, 0x17
        /*001a*/ 	.short	(.L_171 - .L_170)
.L_170:
        /*001c*/ 	.word	0x00000000
        /*0020*/ 	.short	0x0003
        /*0022*/ 	.short	0x0014
        /*0024*/ 	.byte	0x00, 0xf0, 0x11, 0x00


	//----- nvinfo : EIATTR_KPARAM_INFO
	.align		4
.L_171:
        /*0028*/ 	.byte	0x04, 0x17
        /*002a*/ 	.short	(.L_173 - .L_172)
.L_172:
        /*002c*/ 	.word	0x00000000
        /*0030*/ 	.short	0x0002
        /*0032*/ 	.short	0x0010
        /*0034*/ 	.byte	0x00, 0xf0, 0x11, 0x00


	//----- nvinfo : EIATTR_KPARAM_INFO
	.align		4
.L_173:
        /*0038*/ 	.byte	0x04, 0x17
        /*003a*/ 	.short	(.L_175 - .L_174)
.L_174:
        /*003c*/ 	.word	0x00000000
        /*0040*/ 	.short	0x0001
        /*0042*/ 	.short	0x0008
        /*0044*/ 	.byte	0x00, 0xf5, 0x21, 0x00


	//----- nvinfo : EIATTR_KPARAM_INFO
	.align		4
.L_175:
        /*0048*/ 	.byte	0x04, 0x17
        /*004a*/ 	.short	(.L_177 - .L_176)
.L_176:
        /*004c*/ 	.word	0x00000000
        /*0050*/ 	.short	0x0000
        /*0052*/ 	.short	0x0000
        /*0054*/ 	.byte	0x00, 0xf5, 0x21, 0x00


	//----- nvinfo : EIATTR_SPARSE_MMA_MASK
	.align		4
.L_177:
        /*0058*/ 	.byte	0x03, 0x50
        /*005a*/ 	.short	0x0000


	//----- nvinfo : EIATTR_MAXREG_COUNT
	.align		4
        /*005c*/ 	.byte	0x03, 0x1b
        /*005e*/ 	.short	0x00ff


	//----- nvinfo : EIATTR_MERCURY_ISA_VERSION
	.align		4
        /*0060*/ 	.byte	0x03, 0x5f
        /*0062*/ 	.short	0x0101


	//----- nvinfo : EIATTR_VRC_CTA_INIT_COUNT
	.align		4
        /*0064*/ 	.byte	0x02, 0x4a
	.zero		1
	.zero		1


	//----- nvinfo : EIATTR_EXIT_INSTR_OFFSETS
	.align		4
        /*0068*/ 	.byte	0x04, 0x1c
        /*006a*/ 	.short	(.L_179 - .L_178)


	//   ....[0]....
.L_178:
        /*006c*/ 	.word	0x00000790


	//   ....[1]....
        /*0070*/ 	.word	0x00001870


	//----- nvinfo : EIATTR_CRS_STACK_SIZE
	.align		4
.L_179:
        /*0074*/ 	.byte	0x04, 0x1e
        /*0076*/ 	.short	(.L_181 - .L_180)
.L_180:
        /*0078*/ 	.word	0x00000000


	//----- nvinfo : EIATTR_CBANK_PARAM_SIZE
	.align		4
.L_181:
        /*007c*/ 	.byte	0x03, 0x19
        /*007e*/ 	.short	0x001c


	//----- nvinfo : EIATTR_PARAM_CBANK
	.align		4
        /*0080*/ 	.byte	0x04, 0x0a
        /*0082*/ 	.short	(.L_183 - .L_182)
	.align		4
.L_182:
        /*0084*/ 	.word	index@(.nv.constant0._Z21localWeightAndSweep_LPfS_iif)
        /*0088*/ 	.short	0x0380
        /*008a*/ 	.short	0x001c


	//----- nvinfo : EIATTR_SW_WAR
	.align		4
.L_183:
        /*008c*/ 	.byte	0x04, 0x36
        /*008e*/ 	.short	(.L_185 - .L_184)
.L_184:
        /*0090*/ 	.word	0x00000008
.L_185:


//--------------------- .nv.callgraph             --------------------------
	.section	.nv.callgraph,"",@"SHT_CUDA_CALLGRAPH"
	.align	4
	.sectionentsize	8
	.align		4
        /*0000*/ 	.word	0x00000000
	.align		4
        /*0004*/ 	.word	0xffffffff
	.align		4
        /*0008*/ 	.word	0x00000000
	.align		4
        /*000c*/ 	.word	0xfffffffe
	.align		4
        /*0010*/ 	.word	0x00000000
	.align		4
        /*0014*/ 	.word	0xfffffffd
	.align		4
        /*0018*/ 	.word	0x00000000
	.align		4
        /*001c*/ 	.word	0xfffffffc


//--------------------- .text._Z9vectorAddPfS_S_ii --------------------------
	.section	.text._Z9vectorAddPfS_S_ii,"ax",@progbits
	.align	128
        .global         _Z9vectorAddPfS_S_ii
        .type           _Z9vectorAddPfS_S_ii,@function
        .size           _Z9vectorAddPfS_S_ii,(.L_x_78 - _Z9vectorAddPfS_S_ii)
        .other          _Z9vectorAddPfS_S_ii,@"STO_CUDA_ENTRY STV_DEFAULT"
_Z9vectorAddPfS_S_ii:
.text._Z9vectorAddPfS_S_ii:
[----:B------:R-:W-:Y:S08]  /*0000*/  LDC R1, c[0x0][0x37c] ;  /* 0x0000df00ff017b82 */ /* 0x000ff00000000800 */
[----:B------:R-:W0:Y:S08]  /*0010*/  LDC.64 R2, c[0x0][0x398] ;  /* 0x0000e600ff027b82 */ /* 0x000e300000000a00 */
[----:B------:R-:W1:Y:S01]  /*0020*/  S2UR UR4, SR_CTAID.X ;  /* 0x00000000000479c3 */ /* 0x000e620000002500 */
[----:B0-----:R-:W-:-:S04]  /*0030*/  IABS R7, R3 ;  /* 0x0000000300077213 */ /* 0x001fc80000000000 */
[----:B------:R-:W0:Y:S08]  /*0040*/  I2F.RP R0, R7 ;  /* 0x0000000700007306 */ /* 0x000e300000209400 */
[----:B0-----:R-:W0:Y:S02]  /*0050*/  MUFU.RCP R0, R0 ;  /* 0x0000000000007308 */ /* 0x001e240000001000 */
[----:B0-----:R-:W-:-:S06]  /*0060*/  VIADD R4, R0, 0xffffffe ;  /* 0x0ffffffe00047836 */ /* 0x001fcc0000000000 */
[----:B------:R0:W2:Y:S02]  /*0070*/  F2I.FTZ.U32.TRUNC.NTZ R5, R4 ;  /* 0x0000000400057305 */ /* 0x0000a4000021f000 */
[----:B0-----:R-:W-:Y:S01]  /*0080*/  IMAD.MOV.U32 R4, RZ, RZ, RZ ;  /* 0x000000ffff047224 */ /* 0x001fe200078e00ff */
[----:B--2---:R-:W-:-:S05]  /*0090*/  IADD3 R6, PT, PT, RZ, -R5, RZ ;  /* 0x80000005ff067210 */ /* 0x004fca0007ffe0ff */
[----:B------:R-:W-:Y:S01]  /*00a0*/  IMAD R9, R6, R7, RZ ;  /* 0x0000000706097224 */ /* 0x000fe200078e02ff */
[----:B------:R-:W-:-:S03]  /*00b0*/  IABS R6, R2 ;  /* 0x0000000200067213 */ /* 0x000fc60000000000 */
[----:B------:R-:W-:Y:S02]  /*00c0*/  IMAD.HI.U32 R5, R5, R9, R4 ;  /* 0x0000000905057227 */ /* 0x000fe400078e0004 */
[----:B------:R-:W1:Y:S04]  /*00d0*/  S2R R4, SR_TID.X ;  /* 0x0000000000047919 */ /* 0x000e680000002100 */
[----:B------:R-:W-:-:S05]  /*00e0*/  IMAD.HI.U32 R5, R5, R6, RZ ;  /* 0x0000000605057227 */ /* 0x000fca00078e00ff */
[----:B------:R-:W-:-:S05]  /*00f0*/  IADD3 R0, PT, PT, -R5, RZ, RZ ;  /* 0x000000ff05007210 */ /* 0x000fca0007ffe1ff */
[----:B------:R-:W-:-:S05]  /*0100*/  IMAD R0, R7, R0, R6 ;  /* 0x0000000007007224 */ /* 0x000fca00078e0206 */
[----:B------:R-:W-:-:S13]  /*0110*/  ISETP.GT.U32.AND P2, PT, R7, R0, PT ;  /* 0x000000000700720c */ /* 0x000fda0003f44070 */
[----:B------:R-:W-:Y:S01]  /*0120*/  @!P2 IMAD.IADD R0, R0, 0x1, -R7 ;  /* 0x000000010000a824 */ /* 0x000fe200078e0a07 */
[----:B------:R-:W-:Y:S02]  /*0130*/  @!P2 IADD3 R5, PT, PT, R5, 0x1, RZ ;  /* 0x000000010505a810 */ /* 0x000fe40007ffe0ff */
[----:B------:R-:W-:Y:S02]  /*0140*/  ISETP.NE.AND P2, PT, R3, RZ, PT ;  /* 0x000000ff0300720c */ /* 0x000fe40003f45270 */
[----:B------:R-:W-:Y:S02]  /*0150*/  ISETP.GE.U32.AND P0, PT, R0, R7, PT ;  /* 0x000000070000720c */ /* 0x000fe40003f06070 */
[----:B------:R-:W-:Y:S01]  /*0160*/  LOP3.LUT R0, R2, R3, RZ, 0x3c, !PT ;  /* 0x0000000302007212 */ /* 0x000fe200078e3cff */
[----:B------:R-:W1:Y:S03]  /*0170*/  LDC R7, c[0x0][0x360] ;  /* 0x0000d800ff077b82 */ /* 0x000e660000000800 */
[----:B------:R-:W-:-:S07]  /*0180*/  ISETP.GE.AND P1, PT, R0, RZ, PT ;  /* 0x000000ff0000720c */ /* 0x000fce0003f26270 */
[----:B------:R-:W-:-:S06]  /*0190*/  @P0 VIADD R5, R5, 0x1 ;  /* 0x0000000105050836 */ /* 0x000fcc0000000000 */
[----:B------:R-:W-:Y:S02]  /*01a0*/  @!P1 IADD3 R5, PT, PT, -R5, RZ, RZ ;  /* 0x000000ff05059210 */ /* 0x000fe40007ffe1ff */
[----:B------:R-:W-:-:S05]  /*01b0*/  @!P2 LOP3.LUT R5, RZ, R3, RZ, 0x33, !PT ;  /* 0x00000003ff05a212 */ /* 0x000fca00078e33ff */
[----:B------:R-:W-:-:S04]  /*01c0*/  IMAD.MOV R0, RZ, RZ, -R5 ;  /* 0x000000ffff007224 */ /* 0x000fc800078e0a05 */
[----:B------:R-:W-:Y:S01]  /*01d0*/  IMAD R0, R3, R0, R2 ;  /* 0x0000000003007224 */ /* 0x000fe200078e0202 */
[----:B------:R-:W-:Y:S01]  /*01e0*/  IADD3 R2, PT, PT, R5, 0x1, RZ ;  /* 0x0000000105027810 */ /* 0x000fe20007ffe0ff */
[----:B-1----:R-:W-:-:S03]  /*01f0*/  IMAD R3, R7, UR4, R4 ;  /* 0x0000000407037c24 */ /* 0x002fc6000f8e0204 */
[----:B------:R-:W-:-:S13]  /*0200*/  ISETP.GT.AND P0, PT, R0, RZ, PT ;  /* 0x000000ff0000720c */ /* 0x000fda0003f04270 */
[----:B------:R-:W-:-:S05]  /*0210*/  @!P0 IMAD.MOV R2, RZ, RZ, R5 ;  /* 0x000000ffff028224 */ /* 0x000fca00078e0205 */
[----:B------:R-:W-:-:S13]  /*0220*/  ISETP.GE.AND P0, PT, R3, R2, PT ;  /* 0x000000020300720c */ /* 0x000fda0003f06270 */
[----:B------:R-:W-:Y:S05]  /*0230*/  @P0 EXIT ;  /* 0x000000000000094d */ /* 0x000fea0003800000 */
[----:B------:R-:W0:Y:S01]  /*0240*/  LDCU.128 UR12, c[0x0][0x380] ;  /* 0x00007000ff0c77ac */ /* 0x000e220008000c00 */
[----:B------:R-:W1:Y:S01]  /*0250*/  LDCU.64 UR6, c[0x0][0x390] ;  /* 0x00007200ff0677ac */ /* 0x000e620008000a00 */
[----:B------:R-:W2:Y:S01]  /*0260*/  LDCU UR16, c[0x0][0x370] ;  /* 0x00006e00ff1077ac */ /* 0x000ea20008000800 */
[----:B------:R-:W3:Y:S01]  /*0270*/  LDCU.64 UR10, c[0x0][0x358] ;  /* 0x00006b00ff0a77ac */ /* 0x000ee20008000a00 */
[----:B0-----:R-:W-:Y:S02]  /*0280*/  UIADD3 UR8, UP0, UPT, UR14, 0x8, URZ ;  /* 0x000000080e087890 */ /* 0x001fe4000ff1e0ff */
[----:B------:R-:W-:Y:S02]  /*0290*/  UIADD3 UR4, UP2, UPT, UR12, 0x8, URZ ;  /* 0x000000080c047890 */ /* 0x000fe4000ff5e0ff */
[----:B-1----:R-:W-:Y:S02]  /*02a0*/  UIADD3 UR6, UP1, UPT, UR6, 0x8, URZ ;  /* 0x0000000806067890 */ /* 0x002fe4000ff3e0ff */
[----:B------:R-:W-:Y:S01]  /*02b0*/  UIADD3.X UR9, UPT, UPT, URZ, UR15, URZ, UP0, !UPT ;  /* 0x0000000fff097290 */ /* 0x000fe200087fe4ff */
[----:B--2---:R-:W-:Y:S01]  /*02c0*/  IMAD R4, R7, UR16, RZ ;  /* 0x0000001007047c24 */ /* 0x004fe2000f8e02ff */
[----:B------:R-:W-:-:S02]  /*02d0*/  UIADD3.X UR5, UPT, UPT, URZ, UR13, URZ, UP2, !UPT ;  /* 0x0000000dff057290 */ /* 0x000fc400097fe4ff */
[----:B---3--:R-:W-:-:S12]  /*02e0*/  UIADD3.X UR7, UPT, UPT, URZ, UR7, URZ, UP1, !UPT ;  /* 0x00000007ff077290 */ /* 0x008fd80008ffe4ff */
.L_x_5:
[----:B0-----:R-:W0:Y:S01]  /*02f0*/  LDC R8, c[0x0][0x39c] ;  /* 0x0000e700ff087b82 */ /* 0x001e220000000800 */
[----:B------:R-:W-:Y:S01]  /*0300*/  IADD3 R6, PT, PT, R2, -0x1, RZ ;  /* 0xffffffff02067810 */ /* 0x000fe20007ffe0ff */
[----:B------:R-:W-:Y:S01]  /*0310*/  BSSY.RECONVERGENT B0, `(.L_x_0) ;  /* 0x0000047000007945 */ /* 0x000fe20003800200 */
[----:B------:R-:W-:Y:S02]  /*0320*/  ISETP.GT.AND P1, PT, R0, RZ, PT ;  /* 0x000000ff0000720c */ /* 0x000fe40003f24270 */
[----:B------:R-:W-:-:S04]  /*0330*/  ISETP.NE.AND P0, PT, R3, R6, PT ;  /* 0x000000060300720c */ /* 0x000fc80003f05270 */
[----:B0-23--:R-:W-:-:S04]  /*0340*/  SEL R5, R0, R8, !P0 ;  /* 0x0000000800057207 */ /* 0x00dfc80004000000 */
[----:B------:R-:W-:-:S04]  /*0350*/  SEL R6, R5, R8, P1 ;  /* 0x0000000805067207 */ /* 0x000fc80000800000 */
[----:B------:R-:W-:-:S13]  /*0360*/  ISETP.GE.AND P0, PT, R6, 0x1, PT ;  /* 0x000000010600780c */ /* 0x000fda0003f06270 */
[----:B-1----:R-:W-:Y:S05]  /*0370*/  @!P0 BRA `(.L_x_1) ;  /* 0x0000000400008947 */ /* 0x002fea0003800000 */
[C---:B------:R-:W-:Y:S01]  /*0380*/  ISETP.GE.U32.AND P0, PT, R6.reuse, 0x4, PT ;  /* 0x000000040600780c */ /* 0x040fe20003f06070 */
[----:B------:R-:W-:Y:S01]  /*0390*/  BSSY.RECONVERGENT B1, `(.L_x_2) ;  /* 0x0000026000017945 */ /* 0x000fe20003800200 */
[----:B------:R-:W-:Y:S01]  /*03a0*/  LOP3.LUT R15, R6, 0x3, RZ, 0xc0, !PT ;  /* 0x00000003060f7812 */ /* 0x000fe200078ec0ff */
[----:B------:R-:W-:Y:S02]  /*03b0*/  IMAD R5, R3, R8, RZ ;  /* 0x0000000803057224 */ /* 0x000fe400078e02ff */
[----:B------:R-:W-:Y:S01]  /*03c0*/  IMAD.MOV.U32 R12, RZ, RZ, RZ ;  /* 0x000000ffff0c7224 */ /* 0x000fe200078e00ff */
[----:B------:R-:W-:-:S07]  /*03d0*/  ISETP.NE.AND P1, PT, R15, RZ, PT ;  /* 0x000000ff0f00720c */ /* 0x000fce0003f25270 */
[----:B------:R-:W-:Y:S06]  /*03e0*/  @!P0 BRA `(.L_x_3) ;  /* 0x0000000000808947 */ /* 0x000fec0003800000 */
[----:B------:R-:W-:Y:S02]  /*03f0*/  LOP3.LUT R12, R6, 0x7ffffffc, RZ, 0xc0, !PT ;  /* 0x7ffffffc060c7812 */ /* 0x000fe400078ec0ff */
[----:B------:R-:W-:-:S03]  /*0400*/  MOV R13, R5 ;  /* 0x00000005000d7202 */ /* 0x000fc60000000f00 */
[----:B------:R-:W-:-:S07]  /*0410*/  IMAD.MOV R14, RZ, RZ, -R12 ;  /* 0x000000ffff0e7224 */ /* 0x000fce00078e0a0c */
.L_x_4:
[----:B------:R-:W-:Y:S01]  /*0420*/  MOV R6, UR8 ;  /* 0x0000000800067c02 */ /* 0x000fe20008000f00 */
[----:B------:R-:W-:Y:S01]  /*0430*/  IMAD.U32 R7, RZ, RZ, UR9 ;  /* 0x00000009ff077e24 */ /* 0x000fe2000f8e00ff */
[----:B------:R-:W-:Y:S01]  /*0440*/  MOV R8, UR6 ;  /* 0x0000000600087c02 */ /* 0x000fe20008000f00 */
[----:B------:R-:W-:Y:S02]  /*0450*/  IMAD.U32 R9, RZ, RZ, UR7 ;  /* 0x00000007ff097e24 */ /* 0x000fe4000f8e00ff */
[----:B------:R-:W-:-:S04]  /*0460*/  IMAD.WIDE R6, R13, 0x4, R6 ;  /* 0x000000040d067825 */ /* 0x000fc800078e0206 */
[----:B------:R-:W-:Y:S01]  /*0470*/  IMAD.WIDE R8, R13, 0x4, R8 ;  /* 0x000000040d087825 */ /* 0x000fe200078e0208 */
[----:B------:R-:W2:Y:S04]  /*0480*/  LDG.E R16, desc[UR10][R6.64+-0x8] ;  /* 0xfffff80a06107981 */ /* 0x000ea8000c1e1900 */
[----:B0-----:R-:W2:Y:S01]  /*0490*/  LDG.E R17, desc[UR10][R8.64+-0x8] ;  /* 0xfffff80a08117981 */ /* 0x001ea2000c1e1900 */
[----:B------:R-:W-:Y:S01]  /*04a0*/  MOV R10, UR4 ;  /* 0x00000004000a7c02 */ /* 0x000fe20008000f00 */
[----:B------:R-:W-:-:S04]  /*04b0*/  IMAD.U32 R11, RZ, RZ, UR5 ;  /* 0x00000005ff0b7e24 */ /* 0x000fc8000f8e00ff */
[----:B------:R-:W-:-:S04]  /*04c0*/  IMAD.WIDE R10, R13, 0x4, R10 ;  /* 0x000000040d0a7825 */ /* 0x000fc800078e020a */
[----:B--2---:R-:W-:-:S05]  /*04d0*/  FADD R17, R16, R17 ;  /* 0x0000001110117221 */ /* 0x004fca0000000000 */
[----:B------:R0:W-:Y:S04]  /*04e0*/  STG.E desc[UR10][R10.64+-0x8], R17 ;  /* 0xfffff8110a007986 */ /* 0x0001e8000c10190a */
[----:B------:R-:W2:Y:S04]  /*04f0*/  LDG.E R16, desc[UR10][R6.64+-0x4] ;  /* 0xfffffc0a06107981 */ /* 0x000ea8000c1e1900 */
[----:B------:R-:W2:Y:S02]  /*0500*/  LDG.E R19, desc[UR10][R8.64+-0x4] ;  /* 0xfffffc0a08137981 */ /* 0x000ea4000c1e1900 */
[----:B--2---:R-:W-:-:S05]  /*0510*/  FADD R19, R16, R19 ;  /* 0x0000001310137221 */ /* 0x004fca0000000000 */
[----:B------:R0:W-:Y:S04]  /*0520*/  STG.E desc[UR10][R10.64+-0x4], R19 ;  /* 0xfffffc130a007986 */ /* 0x0001e8000c10190a */
[----:B------:R-:W2:Y:S04]  /*0530*/  LDG.E R16, desc[UR10][R6.64] ;  /* 0x0000000a06107981 */ /* 0x000ea8000c1e1900 */
[----:B------:R-:W2:Y:S02]  /*0540*/  LDG.E R21, desc[UR10][R8.64] ;  /* 0x0000000a08157981 */ /* 0x000ea4000c1e1900 */
[----:B--2---:R-:W-:-:S05]  /*0550*/  FADD R21, R16, R21 ;  /* 0x0000001510157221 */ /* 0x004fca0000000000 */
[----:B------:R0:W-:Y:S04]  /*0560*/  STG.E desc[UR10][R10.64], R21 ;  /* 0x000000150a007986 */ /* 0x0001e8000c10190a */
[----:B------:R-:W2:Y:S04]  /*0570*/  LDG.E R16, desc[UR10][R6.64+0x4] ;  /* 0x0000040a06107981 */ /* 0x000ea8000c1e1900 */
[----:B------:R-:W2:Y:S01]  /*0580*/  LDG.E R23, desc[UR10][R8.64+0x4] ;  /* 0x0000040a08177981 */ /* 0x000ea2000c1e1900 */
[----:B------:R-:W-:Y:S01]  /*0590*/  IADD3 R14, PT, PT, R14, 0x4, RZ ;  /* 0x000000040e0e7810 */ /* 0x000fe20007ffe0ff */
[----:B------:R-:W-:-:S03]  /*05a0*/  VIADD R13, R13, 0x4 ;  /* 0x000000040d0d7836 */ /* 0x000fc60000000000 */
[----:B------:R-:W-:Y:S01]  /*05b0*/  ISETP.NE.AND P0, PT, R14, RZ, PT ;  /* 0x000000ff0e00720c */ /* 0x000fe20003f05270 */
[----:B--2---:R-:W-:-:S05]  /*05c0*/  FADD R23, R16, R23 ;  /* 0x0000001710177221 */ /* 0x004fca0000000000 */
[----:B------:R0:W-:Y:S07]  /*05d0*/  STG.E desc[UR10][R10.64+0x4], R23 ;  /* 0x000004170a007986 */ /* 0x0001ee000c10190a */
[----:B------:R-:W-:Y:S05]  /*05e0*/  @P0 BRA `(.L_x_4) ;  /* 0xfffffffc008c0947 */ /* 0x000fea000383ffff */
.L_x_3:
[----:B------:R-:W-:Y:S05]  /*05f0*/  BSYNC.RECONVERGENT B1 ;  /* 0x0000000000017941 */ /* 0x000fea0003800200 */
.L_x_2:
[----:B------:R-:W-:Y:S05]  /*0600*/  @!P1 BRA `(.L_x_1) ;  /* 0x00000000005c9947 */ /* 0x000fea0003800000 */
[----:B------:R-:W1:Y:S01]  /*0610*/  LDC.64 R6, c[0x0][0x388] ;  /* 0x0000e200ff067b82 */ /* 0x000e620000000a00 */
[----:B------:R-:W-:-:S07]  /*0620*/  IADD3 R5, PT, PT, R5, R12, RZ ;  /* 0x0000000c05057210 */ /* 0x000fce0007ffe0ff */
[----:B------:R-:W2:Y:S08]  /*0630*/  LDC.64 R8, c[0x0][0x390] ;  /* 0x0000e400ff087b82 */ /* 0x000eb00000000a00 */
[----:B0-----:R-:W0:Y:S01]  /*0640*/  LDC.64 R10, c[0x0][0x380] ;  /* 0x0000e000ff0a7b82 */ /* 0x001e220000000a00 */
[----:B-1----:R-:W-:-:S05]  /*0650*/  IMAD.WIDE R6, R5, 0x4, R6 ;  /* 0x0000000405067825 */ /* 0x002fca00078e0206 */
[----:B------:R-:W3:Y:S01]  /*0660*/  LDG.E R12, desc[UR10][R6.64] ;  /* 0x0000000a060c7981 */ /* 0x000ee2000c1e1900 */
[----:B--2---:R-:W-:-:S05]  /*0670*/  IMAD.WIDE R8, R5, 0x4, R8 ;  /* 0x0000000405087825 */ /* 0x004fca00078e0208 */
[----:B------:R-:W3:Y:S01]  /*0680*/  LDG.E R13, desc[UR10][R8.64] ;  /* 0x0000000a080d7981 */ /* 0x000ee2000c1e1900 */
[----:B0-----:R-:W-:Y:S01]  /*0690*/  IMAD.WIDE R10, R5, 0x4, R10 ;  /* 0x00000004050a7825 */ /* 0x001fe200078e020a */
[----:B------:R-:W-:-:S03]  /*06a0*/  ISETP.NE.AND P0, PT, R15, 0x1, PT ;  /* 0x000000010f00780c */ /* 0x000fc60003f05270 */
[----:B---3--:R-:W-:-:S05]  /*06b0*/  FADD R13, R12, R13 ;  /* 0x0000000d0c0d7221 */ /* 0x008fca0000000000 */
[----:B------:R1:W-:Y:S05]  /*06c0*/  STG.E desc[UR10][R10.64], R13 ;  /* 0x0000000d0a007986 */ /* 0x0003ea000c10190a */
[----:B------:R-:W-:Y:S05]  /*06d0*/  @!P0 BRA `(.L_x_1) ;  /* 0x0000000000288947 */ /* 0x000fea0003800000 */
[----:B------:R-:W2:Y:S04]  /*06e0*/  LDG.E R5, desc[UR10][R6.64+0x4] ;  /* 0x0000040a06057981 */ /* 0x000ea8000c1e1900 */
[----:B------:R-:W2:Y:S01]  /*06f0*/  LDG.E R12, desc[UR10][R8.64+0x4] ;  /* 0x0000040a080c7981 */ /* 0x000ea2000c1e1900 */
[----:B------:R-:W-:Y:S01]  /*0700*/  ISETP.NE.AND P0, PT, R15, 0x2, PT ;  /* 0x000000020f00780c */ /* 0x000fe20003f05270 */
[----:B--2---:R-:W-:-:S05]  /*0710*/  FADD R5, R5, R12 ;  /* 0x0000000c05057221 */ /* 0x004fca0000000000 */
[----:B------:R2:W-:Y:S07]  /*0720*/  STG.E desc[UR10][R10.64+0x4], R5 ;  /* 0x000004050a007986 */ /* 0x0005ee000c10190a */
[----:B------:R-:W-:Y:S05]  /*0730*/  @!P0 BRA `(.L_x_1) ;  /* 0x0000000000108947 */ /* 0x000fea0003800000 */
[----:B------:R-:W2:Y:S04]  /*0740*/  LDG.E R6, desc[UR10][R6.64+0x8] ;  /* 0x0000080a06067981 */ /* 0x000ea8000c1e1900 */
[----:B------:R-:W2:Y:S02]  /*0750*/  LDG.E R9, desc[UR10][R8.64+0x8] ;  /* 0x0000080a08097981 */ /* 0x000ea4000c1e1900 */
[----:B--2---:R-:W-:-:S05]  /*0760*/  FADD R5, R6, R9 ;  /* 0x0000000906057221 */ /* 0x004fca0000000000 */
[----:B------:R3:W-:Y:S02]  /*0770*/  STG.E desc[UR10][R10.64+0x8], R5 ;  /* 0x000008050a007986 */ /* 0x0007e4000c10190a */
.L_x_1:
[----:B------:R-:W-:Y:S05]  /*0780*/  BSYNC.RECONVERGENT B0 ;  /* 0x0000000000007941 */ /* 0x000fea0003800200 */
.L_x_0:
[----:B------:R-:W-:-:S05]  /*0790*/  IMAD.IADD R3, R4, 0x1, R3 ;  /* 0x0000000104037824 */ /* 0x000fca00078e0203 */
[----:B------:R-:W-:-:S13]  /*07a0*/  ISETP.GE.AND P0, PT, R3, R2, PT ;  /* 0x000000020300720c */ /* 0x000fda0003f06270 */
[----:B------:R-:W-:Y:S05]  /*07b0*/  @!P0 BRA `(.L_x_5) ;  /* 0xfffffff800cc8947 */ /* 0x000fea000383ffff */
[----:B------:R-:W-:Y:S05]  /*07c0*/  EXIT ;  /* 0x000000000000794d */ /* 0x000fea0003800000 */
.L_x_6:
[----:B------:R-:W-:-:S00]  /*07d0*/  BRA `(.L_x_6) ;  /* 0xfffffffc00fc7947 */ /* 0x000fc0000383ffff */
[----:B------:R-:W-:-:S00]  /*07e0*/  NOP ;  /* 0x0000000000007918 */ /* 0x000fc00000000000 */
        /* <DEDUP_REMOVED lines=9> */
.L_x_78:


//--------------------- .text._Z19coarseToFineSweep_RPfS_iif --------------------------
	.section	.text._Z19coarseToFineSweep_RPfS_iif,"ax",@progbits
	.align	128
        .global         _Z19coarseToFineSweep_RPfS_iif
        .type           _Z19coarseToFineSweep_RPfS_iif,@function
        .size           _Z19coarseToFineSweep_RPfS_iif,(.L_x_79 - _Z19coarseToFineSweep_RPfS_iif)
        .other          _Z19coarseToFineSweep_RPfS_iif,@"STO_CUDA_ENTRY STV_DEFAULT"
_Z19coarseToFineSweep_RPfS_iif:
.text._Z19coarseToFineSweep_RPfS_iif:
[----:B------:R-:W-:Y:S08]  /*0000*/  LDC R1, c[0x0][0x37c] ;  /* 0x0000df00ff017b82 */ /* 0x000ff00000000800 */
[----:B------:R-:W0:Y:S01]  /*0010*/  LDC.64 R2, c[0x0][0x390] ;  /* 0x0000e400ff027b82 */ /* 0x000e220000000a00 */
[----:B------:R-:W1:Y:S07]  /*0020*/  S2R R13, SR_TID.X ;  /* 0x00000000000d7919 */ /* 0x000e6e0000002100 */
[----:B------:R-:W1:Y:S08]  /*0030*/  S2UR UR4, SR_CTAID.X ;  /* 0x00000000000479c3 */ /* 0x000e700000002500 */
[----:B------:R-:W1:Y:S01]  /*0040*/  LDC R12, c[0x0][0x360] ;  /* 0x0000d800ff0c7b82 */ /* 0x000e620000000800 */
[----:B0-----:R-:W-:-:S04]  /*0050*/  IABS R7, R3 ;  /* 0x0000000300077213 */ /* 0x001fc80000000000 */
[----:B------:R-:W0:Y:S01]  /*0060*/  I2F.RP R0, R7 ;  /* 0x0000000700007306 */ /* 0x000e220000209400 */
[----:B-1----:R-:W-:-:S07]  /*0070*/  IMAD R13, R12, UR4, R13 ;  /* 0x000000040c0d7c24 */ /* 0x002fce000f8e020d */
[----:B0-----:R-:W0:Y:S02]  /*0080*/  MUFU.RCP R0, R0 ;  /* 0x0000000000007308 */ /* 0x001e240000001000 */
[----:B0-----:R-:W-:-:S06]  /*0090*/  IADD3 R4, PT, PT, R0, 0xffffffe, RZ ;  /* 0x0ffffffe00047810 */ /* 0x001fcc0007ffe0ff */
[----:B------:R0:W1:Y:S02]  /*00a0*/  F2I.FTZ.U32.TRUNC.NTZ R5, R4 ;  /* 0x0000000400057305 */ /* 0x000064000021f000 */
[----:B0-----:R-:W-:Y:S01]  /*00b0*/  HFMA2 R4, -RZ, RZ, 0, 0 ;  /* 0x00000000ff047431 */ /* 0x001fe200000001ff */
[----:B-1----:R-:W-:-:S05]  /*00c0*/  IADD3 R6, PT, PT, RZ, -R5, RZ ;  /* 0x80000005ff067210 */ /* 0x002fca0007ffe0ff */
[----:B------:R-:W-:Y:S01]  /*00d0*/  IMAD R9, R6, R7, RZ ;  /* 0x0000000706097224 */ /* 0x000fe200078e02ff */
[----:B------:R-:W-:-:S03]  /*00e0*/  IABS R6, R2 ;  /* 0x0000000200067213 */ /* 0x000fc60000000000 */
[----:B------:R-:W-:-:S06]  /*00f0*/  IMAD.HI.U32 R5, R5, R9, R4 ;  /* 0x0000000905057227 */ /* 0x000fcc00078e0004 */
[----:B------:R-:W-:-:S05]  /*0100*/  IMAD.HI.U32 R5, R5, R6, RZ ;  /* 0x0000000605057227 */ /* 0x000fca00078e00ff */
[----:B------:R-:W-:-:S05]  /*0110*/  IADD3 R0, PT, PT, -R5, RZ, RZ ;  /* 0x000000ff05007210 */ /* 0x000fca0007ffe1ff */
[----:B------:R-:W-:-:S05]  /*0120*/  IMAD R0, R7, R0, R6 ;  /* 0x0000000007007224 */ /* 0x000fca00078e0206 */
[----:B------:R-:W-:-:S13]  /*0130*/  ISETP.GT.U32.AND P1, PT, R7, R0, PT ;  /* 0x000000000700720c */ /* 0x000fda0003f24070 */
[-C--:B------:R-:W-:Y:S02]  /*0140*/  @!P1 IADD3 R0, PT, PT, R0, -R7.reuse, RZ ;  /* 0x8000000700009210 */ /* 0x080fe40007ffe0ff */
[----:B------:R-:W-:Y:S02]  /*0150*/  @!P1 IADD3 R5, PT, PT, R5, 0x1, RZ ;  /* 0x0000000105059810 */ /* 0x000fe40007ffe0ff */
[----:B------:R-:W-:Y:S02]  /*0160*/  ISETP.GE.U32.AND P0, PT, R0, R7, PT ;  /* 0x000000070000720c */ /* 0x000fe40003f06070 */
[----:B------:R-:W-:Y:S02]  /*0170*/  LOP3.LUT R0, R2, R3, RZ, 0x3c, !PT ;  /* 0x0000000302007212 */ /* 0x000fe400078e3cff */
[----:B------:R-:W-:Y:S02]  /*0180*/  ISETP.NE.AND P1, PT, R3, RZ, PT ;  /* 0x000000ff0300720c */ /* 0x000fe40003f25270 */
[----:B------:R-:W-:-:S07]  /*0190*/  ISETP.GE.AND P2, PT, R0, RZ, PT ;  /* 0x000000ff0000720c */ /* 0x000fce0003f46270 */
[----:B------:R-:W-:-:S06]  /*01a0*/  @P0 IADD3 R5, PT, PT, R5, 0x1, RZ ;  /* 0x0000000105050810 */ /* 0x000fcc0007ffe0ff */
[----:B------:R-:W-:Y:S02]  /*01b0*/  @!P2 IADD3 R5, PT, PT, -R5, RZ, RZ ;  /* 0x000000ff0505a210 */ /* 0x000fe40007ffe1ff */
[----:B------:R-:W-:-:S04]  /*01c0*/  @!P1 LOP3.LUT R5, RZ, R3, RZ, 0x33, !PT ;  /* 0x00000003ff059212 */ /* 0x000fc800078e33ff */
[C---:B------:R-:W-:Y:S02]  /*01d0*/  IADD3 R0, PT, PT, -R5.reuse, RZ, RZ ;  /* 0x000000ff05007210 */ /* 0x040fe40007ffe1ff */
[----:B------:R-:W-:-:S03]  /*01e0*/  IADD3 R10, PT, PT, R5, 0x1, RZ ;  /* 0x00000001050a7810 */ /* 0x000fc60007ffe0ff */
[----:B------:R-:W-:-:S05]  /*01f0*/  IMAD R2, R3, R0, R2 ;  /* 0x0000000003027224 */ /* 0x000fca00078e0202 */
[----:B------:R-:W-:-:S13]  /*0200*/  ISETP.GT.AND P0, PT, R2, RZ, PT ;  /* 0x000000ff0200720c */ /* 0x000fda0003f04270 */
[----:B------:R-:W-:-:S04]  /*0210*/  @!P0 IADD3 R10, PT, PT, R5, RZ, RZ ;  /* 0x000000ff050a8210 */ /* 0x000fc80007ffe0ff */
[----:B------:R-:W-:-:S04]  /*0220*/  IADD3 R10, PT, PT, R10, -0x1, RZ ;  /* 0xffffffff0a0a7810 */ /* 0x000fc80007ffe0ff */
[----:B------:R-:W-:-:S13]  /*0230*/  ISETP.GE.AND P0, PT, R13, R10, PT ;  /* 0x0000000a0d00720c */ /* 0x000fda0003f06270 */
[----:B------:R-:W-:Y:S05]  /*0240*/  @P0 EXIT ;  /* 0x000000000000094d */ /* 0x000fea0003800000 */
[----:B------:R-:W-:-:S13]  /*0250*/  ISETP.GE.AND P0, PT, R3, 0x1, PT ;  /* 0x000000010300780c */ /* 0x000fda0003f06270 */
[----:B------:R-:W-:Y:S05]  /*0260*/  @!P0 EXIT ;  /* 0x000000000000894d */ /* 0x000fea0003800000 */
[----:B------:R-:W0:Y:S01]  /*0270*/  LDC R5, c[0x0][0x398] ;  /* 0x0000e600ff057b82 */ /* 0x000e220000000800 */
[----:B------:R-:W-:Y:S01]  /*0280*/  HFMA2 R7, -RZ, RZ, 3.7421875, 0 ;  /* 0x437c0000ff077431 */ /* 0x000fe200000001ff */
[----:B------:R-:W-:Y:S01]  /*0290*/  MOV R0, 0x3bbb989d ;  /* 0x3bbb989d00007802 */ /* 0x000fe20000000f00 */
[----:B------:R-:W1:Y:S01]  /*02a0*/  LDCU.128 UR4, c[0x0][0x380] ;  /* 0x00007000ff0477ac */ /* 0x000e620008000c00 */
[C---:B------:R-:W-:Y:S02]  /*02b0*/  LOP3.LUT R9, R3.reuse, 0xf, RZ, 0xc0, !PT ;  /* 0x0000000f03097812 */ /* 0x040fe400078ec0ff */
[C---:B------:R-:W-:Y:S01]  /*02c0*/  LOP3.LUT R8, R3.reuse, 0x7, RZ, 0xc0, !PT ;  /* 0x0000000703087812 */ /* 0x040fe200078ec0ff */
[----:B------:R-:W2:Y:S01]  /*02d0*/  LDCU UR8, c[0x0][0x370] ;  /* 0x00006e00ff0877ac */ /* 0x000ea20008000800 */
[C---:B------:R-:W-:Y:S02]  /*02e0*/  LOP3.LUT R11, R3.reuse, 0x7ffffff0, RZ, 0xc0, !PT ;  /* 0x7ffffff0030b7812 */ /* 0x040fe400078ec0ff */
[----:B------:R-:W-:Y:S01]  /*02f0*/  IADD3 R2, PT, PT, R8, -0x1, RZ ;  /* 0xffffffff08027810 */ /* 0x000fe20007ffe0ff */
[----:B------:R-:W3:Y:S01]  /*0300*/  LDCU.64 UR10, c[0x0][0x358] ;  /* 0x00006b00ff0a77ac */ /* 0x000ee20008000a00 */
[----:B------:R-:W-:-:S02]  /*0310*/  LOP3.LUT R14, R3, 0x3, RZ, 0xc0, !PT ;  /* 0x00000003030e7812 */ /* 0x000fc400078ec0ff */
[----:B------:R-:W-:Y:S02]  /*0320*/  ISETP.GE.U32.AND P1, PT, R2, 0x3, PT ;  /* 0x000000030200780c */ /* 0x000fe40003f26070 */
[----:B------:R-:W-:Y:S01]  /*0330*/  IADD3 R11, PT, PT, -R11, RZ, RZ ;  /* 0x000000ff0b0b7210 */ /* 0x000fe20007ffe1ff */
[----:B-1----:R-:W-:Y:S02]  /*0340*/  UIADD3 UR6, UP0, UPT, UR6, -0x20, URZ ;  /* 0xffffffe006067890 */ /* 0x002fe4000ff1e0ff */
[----:B------:R-:W-:Y:S01]  /*0350*/  UIADD3 UR4, UP1, UPT, UR4, -0x20, URZ ;  /* 0xffffffe004047890 */ /* 0x000fe2000ff3e0ff */
[----:B0-----:R-:W-:Y:S01]  /*0360*/  FFMA.SAT R0, R5, -R0, 0.5 ;  /* 0x3f00000005007423 */ /* 0x001fe20000002800 */
[----:B--2---:R-:W-:Y:S01]  /*0370*/  IMAD R12, R12, UR8, RZ ;  /* 0x000000080c0c7c24 */ /* 0x004fe2000f8e02ff */
[----:B------:R-:W-:Y:S02]  /*0380*/  UIADD3.X UR7, UPT, UPT, UR7, -0x1, URZ, UP0, !UPT ;  /* 0xffffffff07077890 */ /* 0x000fe400087fe4ff */
[----:B------:R-:W-:Y:S01]  /*0390*/  FFMA.RM R4, R0, R7, 12582913 ;  /* 0x4b40000100047423 */ /* 0x000fe20000004007 */
[----:B------:R-:W-:-:S03]  /*03a0*/  UIADD3.X UR5, UPT, UPT, UR5, -0x1, URZ, UP1, !UPT ;  /* 0xffffffff05057890 */ /* 0x000fc60008ffe4ff */
[C---:B------:R-:W-:Y:S01]  /*03b0*/  FADD R0, R4.reuse, -12583039 ;  /* 0xcb40007f04007421 */ /* 0x040fe20000000000 */
[----:B------:R-:W-:-:S03]  /*03c0*/  SHF.L.U32 R4, R4, 0x17, RZ ;  /* 0x0000001704047819 */ /* 0x000fc600000006ff */
[----:B------:R-:W-:-:S04]  /*03d0*/  FFMA R0, R5, -1.4426950216293334961, -R0 ;  /* 0xbfb8aa3b05007823 */ /* 0x000fc80000000800 */
[----:B------:R-:W-:Y:S01]  /*03e0*/  FFMA R5, R5, -1.925963033500011079e-08, R0 ;  /* 0xb2a5706005057823 */ /* 0x000fe20000000000 */
[----:B------:R-:W-:-:S04]  /*03f0*/  IADD3 R0, PT, PT, R9, -0x1, RZ ;  /* 0xffffffff09007810 */ /* 0x000fc80007ffe0ff */
[----:B------:R-:W-:Y:S01]  /*0400*/  ISETP.GE.U32.AND P2, PT, R0, 0x7, PT ;  /* 0x000000070000780c */ /* 0x000fe20003f46070 */
[----:B------:R-:W0:Y:S02]  /*0410*/  MUFU.EX2 R5, R5 ;  /* 0x0000000500057308 */ /* 0x000e240000000800 */
[----:B0--3--:R-:W-:-:S10]  /*0420*/  FMUL R0, R4, R5 ;  /* 0x0000000504007220 */ /* 0x009fd40000400000 */
.L_x_12:
[----:B0123--:R-:W0:Y:S08]  /*0430*/  LDC R6, c[0x0][0x394] ;  /* 0x0000e500ff067b82 */ /* 0x00fe300000000800 */
[----:B----4-:R-:W1:Y:S01]  /*0440*/  LDC.64 R2, c[0x0][0x380] ;  /* 0x0000e000ff027b82 */ /* 0x010e620000000a00 */
[----:B0-----:R-:W-:-:S04]  /*0450*/  IMAD R17, R13, R6, R6 ;  /* 0x000000060d117224 */ /* 0x001fc800078e0206 */
[----:B-1----:R-:W-:-:S05]  /*0460*/  IMAD.WIDE R4, R17, 0x4, R2 ;  /* 0x0000000411047825 */ /* 0x002fca00078e0202 */
[----:B-----5:R0:W5:Y:S01]  /*0470*/  LDG.E R15, desc[UR10][R4.64] ;  /* 0x0000000a040f7981 */ /* 0x020162000c1e1900 */
[----:B------:R-:W-:Y:S02]  /*0480*/  ISETP.GE.U32.AND P3, PT, R6, 0x10, PT ;  /* 0x000000100600780c */ /* 0x000fe40003f66070 */
[----:B------:R-:W-:Y:S02]  /*0490*/  IADD3 R13, PT, PT, R12, R13, RZ ;  /* 0x0000000d0c0d7210 */ /* 0x000fe40007ffe0ff */
[----:B------:R-:W-:Y:S02]  /*04a0*/  MOV R16, 0x1 ;  /* 0x0000000100107802 */ /* 0x000fe40000000f00 */
[----:B------:R-:W-:-:S07]  /*04b0*/  ISETP.GE.AND P0, PT, R13, R10, PT ;  /* 0x0000000a0d00720c */ /* 0x000fce0003f06270 */
[----:B0-----:R-:W-:Y:S06]  /*04c0*/  @!P3 BRA `(.L_x_7) ;  /* 0x000000040054b947 */ /* 0x001fec0003800000 */
[----:B------:R-:W-:Y:S01]  /*04d0*/  MOV R6, UR4 ;  /* 0x0000000400067c02 */ /* 0x000fe20008000f00 */
[----:B------:R-:W-:Y:S01]  /*04e0*/  HFMA2 R16, -RZ, RZ, 0, 0 ;  /* 0x00000000ff107431 */ /* 0x000fe200000001ff */
[----:B------:R-:W-:Y:S02]  /*04f0*/  MOV R7, UR5 ;  /* 0x0000000500077c02 */ /* 0x000fe40008000f00 */
[----:B------:R-:W-:Y:S02]  /*0500*/  MOV R4, UR6 ;  /* 0x0000000600047c02 */ /* 0x000fe40008000f00 */
[----:B------:R-:W-:Y:S01]  /*0510*/  MOV R5, UR7 ;  /* 0x0000000700057c02 */ /* 0x000fe20008000f00 */
[----:B------:R-:W-:Y:S01]  /*0520*/  IMAD.WIDE R6, R17, 0x4, R6 ;  /* 0x0000000411067825 */ /* 0x000fe200078e0206 */
[----:B------:R-:W-:-:S03]  /*0530*/  MOV R18, R11 ;  /* 0x0000000b00127202 */ /* 0x000fc60000000f00 */
[----:B------:R-:W-:Y:S01]  /*0540*/  IMAD.WIDE R4, R17, 0x4, R4 ;  /* 0x0000000411047825 */ /* 0x000fe200078e0204 */
[----:B------:R-:W-:Y:S02]  /*0550*/  MOV R20, R6 ;  /* 0x0000000600147202 */ /* 0x000fe40000000f00 */
[----:B------:R-:W-:-:S07]  /*0560*/  MOV R21, R7 ;  /* 0x0000000700157202 */ /* 0x000fce0000000f00 */
.L_x_8:
[----:B--2---:R-:W2:Y:S01]  /*0570*/  LDG.E R6, desc[UR10][R4.64+0x1c] ;  /* 0x00001c0a04067981 */ /* 0x004ea2000c1e1900 */
[----:B-----5:R-:W-:Y:S01]  /*0580*/  FMUL R15, R15, R0 ;  /* 0x000000000f0f7220 */ /* 0x020fe20000400000 */
[----:B------:R-:W-:-:S03]  /*0590*/  MOV R7, R21 ;  /* 0x0000001500077202 */ /* 0x000fc60000000f00 */
[----:B--2---:R-:W-:Y:S01]  /*05a0*/  FADD R19, R6, R15 ;  /* 0x0000000f06137221 */ /* 0x004fe20000000000 */
[----:B------:R-:W-:-:S05]  /*05b0*/  MOV R6, R20 ;  /* 0x0000001400067202 */ /* 0x000fca0000000f00 */
[----:B------:R0:W-:Y:S04]  /*05c0*/  STG.E desc[UR10][R6.64+0x1c], R19 ;  /* 0x00001c1306007986 */ /* 0x0001e8000c10190a */
[----:B------:R-:W2:Y:S01]  /*05d0*/  LDG.E R20, desc[UR10][R4.64+0x18] ;  /* 0x0000180a04147981 */ /* 0x000ea2000c1e1900 */
[----:B------:R-:W-:-:S04]  /*05e0*/  FMUL R15, R15, R0 ;  /* 0x000000000f0f7220 */ /* 0x000fc80000400000 */
[----:B--2---:R-:W-:-:S05]  /*05f0*/  FADD R21, R20, R15 ;  /* 0x0000000f14157221 */ /* 0x004fca0000000000 */
[----:B------:R1:W-:Y:S04]  /*0600*/  STG.E desc[UR10][R6.64+0x18], R21 ;  /* 0x0000181506007986 */ /* 0x0003e8000c10190a */
[----:B------:R-:W2:Y:S01]  /*0610*/  LDG.E R20, desc[UR10][R4.64+0x14] ;  /* 0x0000140a04147981 */ /* 0x000ea2000c1e1900 */
[----:B------:R-:W-:-:S04]  /*0620*/  FMUL R15, R15, R0 ;  /* 0x000000000f0f7220 */ /* 0x000fc80000400000 */
[----:B--2---:R-:W-:-:S05]  /*0630*/  FADD R23, R20, R15 ;  /* 0x0000000f14177221 */ /* 0x004fca0000000000 */
[----:B------:R2:W-:Y:S04]  /*0640*/  STG.E desc[UR10][R6.64+0x14], R23 ;  /* 0x0000141706007986 */ /* 0x0005e8000c10190a */
[----:B------:R-:W0:Y:S01]  /*0650*/  LDG.E R20, desc[UR10][R4.64+0x10] ;  /* 0x0000100a04147981 */ /* 0x000e22000c1e1900 */
[----:B------:R-:W-:-:S04]  /*0660*/  FMUL R15, R15, R0 ;  /* 0x000000000f0f7220 */ /* 0x000fc80000400000 */
[----:B0-----:R-:W-:-:S05]  /*0670*/  FADD R19, R20, R15 ;  /* 0x0000000f14137221 */ /* 0x001fca0000000000 */
[----:B------:R0:W-:Y:S04]  /*0680*/  STG.E desc[UR10][R6.64+0x10], R19 ;  /* 0x0000101306007986 */ /* 0x0001e8000c10190a */
[----:B------:R-:W1:Y:S01]  /*0690*/  LDG.E R20, desc[UR10][R4.64+0xc] ;  /* 0x00000c0a04147981 */ /* 0x000e62000c1e1900 */
[----:B------:R-:W-:-:S04]  /*06a0*/  FMUL R15, R15, R0 ;  /* 0x000000000f0f7220 */ /* 0x000fc80000400000 */
[----:B-1----:R-:W-:-:S05]  /*06b0*/  FADD R21, R20, R15 ;  /* 0x0000000f14157221 */ /* 0x002fca0000000000 */
        /* <DEDUP_REMOVED lines=41> */
[----:B------:R3:W0:Y:S01]  /*0950*/  LDG.E R20, desc[UR10][R4.64+-0x20] ;  /* 0xffffe00a04147981 */ /* 0x000622000c1e1900 */
[----:B------:R-:W-:Y:S01]  /*0960*/  FMUL R15, R15, R0 ;  /* 0x000000000f0f7220 */ /* 0x000fe20000400000 */
[----:B------:R-:W-:Y:S02]  /*0970*/  IADD3 R18, PT, PT, R18, 0x10, RZ ;  /* 0x0000001012127810 */ /* 0x000fe40007ffe0ff */
[----:B------:R-:W-:Y:S02]  /*0980*/  IADD3 R16, PT, PT, R16, 0x10, RZ ;  /* 0x0000001010107810 */ /* 0x000fe40007ffe0ff */
[----:B------:R-:W-:-:S02]  /*0990*/  ISETP.NE.AND P3, PT, R18, RZ, PT ;  /* 0x000000ff1200720c */ /* 0x000fc40003f65270 */
[----:B---3--:R-:W-:-:S04]  /*09a0*/  IADD3 R4, P4, PT, R4, -0x40, RZ ;  /* 0xffffffc004047810 */ /* 0x008fc80007f9e0ff */
[----:B------:R-:W-:Y:S01]  /*09b0*/  IADD3.X R5, PT, PT, R5, -0x1, RZ, P4, !PT ;  /* 0xffffffff05057810 */ /* 0x000fe200027fe4ff */
[----:B0-----:R-:W-:Y:S01]  /*09c0*/  FADD R19, R20, R15 ;  /* 0x0000000f14137221 */ /* 0x001fe20000000000 */
[----:B------:R-:W-:-:S04]  /*09d0*/  IADD3 R20, P5, PT, R6, -0x40, RZ ;  /* 0xffffffc006147810 */ /* 0x000fc80007fbe0ff */
[----:B------:R2:W-:Y:S01]  /*09e0*/  STG.E desc[UR10][R6.64+-0x20], R19 ;  /* 0xffffe01306007986 */ /* 0x0005e2000c10190a */
[----:B-1----:R-:W-:Y:S01]  /*09f0*/  IADD3.X R21, PT, PT, R7, -0x1, RZ, P5, !PT ;  /* 0xffffffff07157810 */ /* 0x002fe20002ffe4ff */
[----:B------:R-:W-:Y:S07]  /*0a00*/  @P3 BRA `(.L_x_8) ;  /* 0xfffffff800d83947 */ /* 0x000fee000383ffff */
[----:B------:R-:W-:-:S07]  /*0a10*/  IADD3 R16, PT, PT, R16, 0x1, RZ ;  /* 0x0000000110107810 */ /* 0x000fce0007ffe0ff */
.L_x_7:
[----:B------:R-:W-:-:S13]  /*0a20*/  ISETP.NE.AND P3, PT, R9, RZ, PT ;  /* 0x000000ff0900720c */ /* 0x000fda0003f65270 */
[----:B------:R-:W-:Y:S05]  /*0a30*/  @!P3 BRA `(.L_x_9) ;  /* 0x00000004004cb947 */ /* 0x000fea0003800000 */
[----:B------:R-:W-:Y:S01]  /*0a40*/  ISETP.NE.AND P3, PT, R8, RZ, PT ;  /* 0x000000ff0800720c */ /* 0x000fe20003f65270 */
[----:B------:R-:W-:-:S12]  /*0a50*/  @!P2 BRA `(.L_x_10) ;  /* 0x000000000094a947 */ /* 0x000fd80003800000 */
[----:B------:R-:W0:Y:S01]  /*0a60*/  LDC.64 R4, c[0x0][0x388] ;  /* 0x0000e200ff047b82 */ /* 0x000e220000000a00 */
[----:B--2---:R-:W-:-:S05]  /*0a70*/  IADD3 R7, PT, PT, R17, -R16, RZ ;  /* 0x8000001011077210 */ /* 0x004fca0007ffe0ff */
[----:B0-----:R-:W-:-:S05]  /*0a80*/  IMAD.WIDE R4, R7, 0x4, R4 ;  /* 0x0000000407047825 */ /* 0x001fca00078e0204 */
[----:B------:R-:W2:Y:S01]  /*0a90*/  LDG.E R18, desc[UR10][R4.64] ;  /* 0x0000000a04127981 */ /* 0x000ea2000c1e1900 */
[----:B-----5:R-:W-:Y:S01]  /*0aa0*/  FMUL R15, R15, R0 ;  /* 0x000000000f0f7220 */ /* 0x020fe20000400000 */
[----:B------:R-:W-:-:S04]  /*0ab0*/  IMAD.WIDE R6, R7, 0x4, R2 ;  /* 0x0000000407067825 */ /* 0x000fc800078e0202 */
[----:B--2---:R-:W-:-:S05]  /*0ac0*/  FADD R19, R18, R15 ;  /* 0x0000000f12137221 */ /* 0x004fca0000000000 */
        /* <DEDUP_REMOVED lines=26> */
[----:B------:R-:W-:Y:S01]  /*0c70*/  FMUL R15, R15, R0 ;  /* 0x000000000f0f7220 */ /* 0x000fe20000400000 */
[----:B------:R-:W-:-:S03]  /*0c80*/  IADD3 R16, PT, PT, R16, 0x8, RZ ;  /* 0x0000000810107810 */ /* 0x000fc60007ffe0ff */
[----:B-1----:R-:W-:-:S05]  /*0c90*/  FADD R21, R18, R15 ;  /* 0x0000000f12157221 */ /* 0x002fca0000000000 */
[----:B------:R3:W-:Y:S02]  /*0ca0*/  STG.E desc[UR10][R6.64+-0x1c], R21 ;  /* 0xffffe41506007986 */ /* 0x0007e4000c10190a */
.L_x_10:
[----:B------:R-:W-:Y:S05]  /*0cb0*/  @!P3 BRA `(.L_x_9) ;  /* 0x0000000000acb947 */ /* 0x000fea0003800000 */
[----:B------:R-:W-:Y:S01]  /*0cc0*/  ISETP.NE.AND P3, PT, R14, RZ, PT ;  /* 0x000000ff0e00720c */ /* 0x000fe20003f65270 */
[----:B------:R-:W-:-:S12]  /*0cd0*/  @!P1 BRA `(.L_x_11) ;  /* 0x0000000000549947 */ /* 0x000fd80003800000 */
[----:B------:R-:W0:Y:S01]  /*0ce0*/  LDC.64 R4, c[0x0][0x388] ;  /* 0x0000e200ff047b82 */ /* 0x000e220000000a00 */
[----:B--23--:R-:W-:-:S05]  /*0cf0*/  IADD3 R7, PT, PT, R17, -R16, RZ ;  /* 0x8000001011077210 */ /* 0x00cfca0007ffe0ff */
        /* <DEDUP_REMOVED lines=15> */
[----:B------:R-:W-:Y:S01]  /*0df0*/  FMUL R15, R20, R0 ;  /* 0x00000000140f7220 */ /* 0x000fe20000400000 */
[----:B------:R-:W-:-:S03]  /*0e00*/  IADD3 R16, PT, PT, R16, 0x4, RZ ;  /* 0x0000000410107810 */ /* 0x000fc60007ffe0ff */
[----:B0-----:R-:W-:-:S05]  /*0e10*/  FADD R19, R15, R18 ;  /* 0x000000120f137221 */ /* 0x001fca0000000000 */
[----:B------:R1:W-:Y:S02]  /*0e20*/  STG.E desc[UR10][R6.64+-0xc], R19 ;  /* 0xfffff41306007986 */ /* 0x0003e4000c10190a */
.L_x_11:
[----:B------:R-:W-:Y:S05]  /*0e30*/  @!P3 BRA `(.L_x_9) ;  /* 0x00000000004cb947 */ /* 0x000fea0003800000 */
[----:B------:R-:W0:Y:S01]  /*0e40*/  LDC.64 R4, c[0x0][0x388] ;  /* 0x0000e200ff047b82 */ /* 0x000e220000000a00 */
[----:B------:R-:W-:-:S05]  /*0e50*/  IADD3 R17, PT, PT, R17, -R16, RZ ;  /* 0x8000001011117210 */ /* 0x000fca0007ffe0ff */
[----:B0-----:R-:W-:-:S05]  /*0e60*/  IMAD.WIDE R4, R17, 0x4, R4 ;  /* 0x0000000411047825 */ /* 0x001fca00078e0204 */
[----:B-123--:R-:W2:Y:S01]  /*0e70*/  LDG.E R6, desc[UR10][R4.64] ;  /* 0x0000000a04067981 */ /* 0x00eea2000c1e1900 */
[----:B-----5:R-:W-:Y:S01]  /*0e80*/  FMUL R15, R15, R0 ;  /* 0x000000000f0f7220 */ /* 0x020fe20000400000 */
[----:B------:R-:W-:Y:S01]  /*0e90*/  IMAD.WIDE R2, R17, 0x4, R2 ;  /* 0x0000000411027825 */ /* 0x000fe200078e0202 */
[----:B------:R-:W-:-:S03]  /*0ea0*/  ISETP.NE.AND P3, PT, R14, 0x1, PT ;  /* 0x000000010e00780c */ /* 0x000fc60003f65270 */
[----:B--2---:R-:W-:-:S05]  /*0eb0*/  FADD R7, R6, R15 ;  /* 0x0000000f06077221 */ /* 0x004fca0000000000 */
[----:B------:R0:W-:Y:S05]  /*0ec0*/  STG.E desc[UR10][R2.64], R7 ;  /* 0x0000000702007986 */ /* 0x0001ea000c10190a */
[----:B------:R-:W-:Y:S05]  /*0ed0*/  @!P3 BRA `(.L_x_9) ;  /* 0x000000000024b947 */ /* 0x000fea0003800000 */
[----:B------:R-:W0:Y:S01]  /*0ee0*/  LDG.E R6, desc[UR10][R4.64+-0x4] ;  /* 0xfffffc0a04067981 */ /* 0x000e22000c1e1900 */
[----:B------:R-:W-:Y:S01]  /*0ef0*/  FMUL R16, R15, R0 ;  /* 0x000000000f107220 */ /* 0x000fe20000400000 */
[----:B------:R-:W-:-:S03]  /*0f00*/  ISETP.NE.AND P3, PT, R14, 0x2, PT ;  /* 0x000000020e00780c */ /* 0x000fc60003f65270 */
[----:B0-----:R-:W-:-:S05]  /*0f10*/  FADD R7, R6, R16 ;  /* 0x0000001006077221 */ /* 0x001fca0000000000 */
[----:B------:R4:W-:Y:S05]  /*0f20*/  STG.E desc[UR10][R2.64+-0x4], R7 ;  /* 0xfffffc0702007986 */ /* 0x0009ea000c10190a */
[----:B------:R-:W-:Y:S05]  /*0f30*/  @!P3 BRA `(.L_x_9) ;  /* 0x00000000000cb947 */ /* 0x000fea0003800000 */
[----:B------:R-:W4:Y:S02]  /*0f40*/  LDG.E R5, desc[UR10][R4.64+-0x8] ;  /* 0xfffff80a04057981 */ /* 0x000f24000c1e1900 */
[----:B----4-:R-:W-:-:S05]  /*0f50*/  FFMA R7, R16, R0, R5 ;  /* 0x0000000010077223 */ /* 0x010fca0000000005 */
[----:B------:R0:W-:Y:S02]  /*0f60*/  STG.E desc[UR10][R2.64+-0x8], R7 ;  /* 0xfffff80702007986 */ /* 0x0001e4000c10190a */
.L_x_9:
[----:B------:R-:W-:Y:S05]  /*0f70*/  @!P0 BRA `(.L_x_12) ;  /* 0xfffffff4002c8947 */ /* 0x000fea000383ffff */
[----:B------:R-:W-:Y:S05]  /*0f80*/  EXIT ;  /* 0x000000000000794d */ /* 0x000fea0003800000 */
.L_x_13:
        /* <DEDUP_REMOVED lines=15> */
.L_x_79:


//--------------------- .text._Z13coarseSweep_RPfS_iif --------------------------
	.section	.text._Z13coarseSweep_RPfS_iif,"ax",@progbits
	.align	128
        .global         _Z13coarseSweep_RPfS_iif
        .type           _Z13coarseSweep_RPfS_iif,@function
        .size           _Z13coarseSweep_RPfS_iif,(.L_x_80 - _Z13coarseSweep_RPfS_iif)
        .other          _Z13coarseSweep_RPfS_iif,@"STO_CUDA_ENTRY STV_DEFAULT"
_Z13coarseSweep_RPfS_iif:
.text._Z13coarseSweep_RPfS_iif:
[----:B------:R-:W-:Y:S08]  /*0000*/  LDC R1, c[0x0][0x37c] ;  /* 0x0000df00ff017b82 */ /* 0x000ff00000000800 */
[----:B------:R-:W0:Y:S01]  /*0010*/  LDC.64 R16, c[0x0][0x390] ;  /* 0x0000e400ff107b82 */ /* 0x000e220000000a00 */
[----:B------:R-:W1:Y:S01]  /*0020*/  S2R R18, SR_TID.X ;  /* 0x0000000000127919 */ /* 0x000e620000002100 */
[----:B------:R-:W2:Y:S01]  /*0030*/  LDCU UR5, c[0x0][0x398] ;  /* 0x00007300ff0577ac */ /* 0x000ea20008000800 */
[----:B------:R-:W-:-:S05]  /*0040*/  IMAD.MOV.U32 R15, RZ, RZ, 0x437c0000 ;  /* 0x437c0000ff0f7424 */ /* 0x000fca00078e00ff */
        /* <DEDUP_REMOVED lines=8> */
[----:B0-----:R-:W-:Y:S01]  /*00d0*/  IMAD.MOV.U32 R2, RZ, RZ, RZ ;  /* 0x000000ffff027224 */ /* 0x001fe200078e00ff */
        /* <DEDUP_REMOVED lines=8> */
[-C--:B------:R-:W-:Y:S01]  /*0160*/  @!P2 IADD3 R0, PT, PT, R0, -R5.reuse, RZ ;  /* 0x800000050000a210 */ /* 0x080fe20007ffe0ff */
[----:B------:R-:W-:Y:S01]  /*0170*/  @!P2 VIADD R3, R3, 0x1 ;  /* 0x000000010303a836 */ /* 0x000fe20000000000 */
[----:B------:R-:W-:Y:S02]  /*0180*/  ISETP.NE.AND P2, PT, R17, RZ, PT ;  /* 0x000000ff1100720c */ /* 0x000fe40003f45270 */
[----:B------:R-:W-:Y:S01]  /*0190*/  ISETP.GE.U32.AND P0, PT, R0, R5, PT ;  /* 0x000000050000720c */ /* 0x000fe20003f06070 */
[----:B------:R-:W-:Y:S01]  /*01a0*/  HFMA2 R5, -RZ, RZ, 0.96630859375, -0.0022525787353515625 ;  /* 0x3bbb989dff057431 */ /* 0x000fe200000001ff */
[----:B------:R-:W-:-:S04]  /*01b0*/  LOP3.LUT R0, R16, R17, RZ, 0x3c, !PT ;  /* 0x0000001110007212 */ /* 0x000fc800078e3cff */
[----:B------:R-:W-:Y:S02]  /*01c0*/  ISETP.GE.AND P1, PT, R0, RZ, PT ;  /* 0x000000ff0000720c */ /* 0x000fe40003f26270 */
[----:B------:R-:W-:-:S05]  /*01d0*/  I2FP.F32.S32 R0, R17 ;  /* 0x0000001100007245 */ /* 0x000fca0000201400 */
[----:B------:R-:W-:Y:S01]  /*01e0*/  @P0 IADD3 R3, PT, PT, R3, 0x1, RZ ;  /* 0x0000000103030810 */ /* 0x000fe20007ffe0ff */
[----:B--2---:R-:W-:-:S04]  /*01f0*/  FMUL R2, R0, -UR5 ;  /* 0x8000000500027c20 */ /* 0x004fc80008400000 */
[----:B------:R-:W-:Y:S01]  /*0200*/  FFMA.SAT R0, R2, R5, 0.5 ;  /* 0x3f00000002007423 */ /* 0x000fe20000002005 */
[----:B------:R-:W-:Y:S02]  /*0210*/  @!P1 IADD3 R3, PT, PT, -R3, RZ, RZ ;  /* 0x000000ff03039210 */ /* 0x000fe40007ffe1ff */
[----:B------:R-:W-:Y:S01]  /*0220*/  @!P2 LOP3.LUT R3, RZ, R17, RZ, 0x33, !PT ;  /* 0x00000011ff03a212 */ /* 0x000fe200078e33ff */
[----:B------:R-:W-:-:S03]  /*0230*/  FFMA.RM R15, R0, R15, 12582913 ;  /* 0x4b400001000f7423 */ /* 0x000fc6000000400f */
[----:B------:R-:W-:Y:S01]  /*0240*/  IADD3 R4, PT, PT, R3, 0x1, RZ ;  /* 0x0000000103047810 */ /* 0x000fe20007ffe0ff */
[----:B------:R-:W-:-:S04]  /*0250*/  IMAD.MOV R14, RZ, RZ, -R3 ;  /* 0x000000ffff0e7224 */ /* 0x000fc800078e0a03 */
[----:B------:R-:W-:-:S05]  /*0260*/  IMAD R14, R17, R14, R16 ;  /* 0x0000000e110e7224 */ /* 0x000fca00078e0210 */
[----:B------:R-:W-:-:S13]  /*0270*/  ISETP.GT.AND P0, PT, R14, RZ, PT ;  /* 0x000000ff0e00720c */ /* 0x000fda0003f04270 */
[----:B------:R-:W-:Y:S01]  /*0280*/  @!P0 IADD3 R4, PT, PT, R3, RZ, RZ ;  /* 0x000000ff03048210 */ /* 0x000fe20007ffe0ff */
[----:B------:R-:W-:-:S03]  /*0290*/  FADD R3, R15, -12583039 ;  /* 0xcb40007f0f037421 */ /* 0x000fc60000000000 */
[----:B------:R-:W-:Y:S01]  /*02a0*/  IADD3 R0, PT, PT, R4, -0x1, RZ ;  /* 0xffffffff04007810 */ /* 0x000fe20007ffe0ff */
[----:B------:R-:W-:-:S03]  /*02b0*/  FFMA R3, R2, 1.4426950216293334961, -R3 ;  /* 0x3fb8aa3b02037823 */ /* 0x000fc60000000803 */
[----:B------:R-:W-:Y:S01]  /*02c0*/  ISETP.GE.AND P1, PT, R18, R0, PT ;  /* 0x000000001200720c */ /* 0x000fe20003f26270 */
[----:B------:R-:W-:-:S12]  /*02d0*/  FFMA R20, R2, 1.925963033500011079e-08, R3 ;  /* 0x32a5706002147823 */ /* 0x000fd80000000003 */
[----:B------:R-:W-:Y:S05]  /*02e0*/  @P1 EXIT ;  /* 0x000000000000194d */ /* 0x000fea0003800000 */
[----:B------:R-:W0:Y:S01]  /*02f0*/  LDC.64 R12, c[0x0][0x388] ;  /* 0x0000e200ff0c7b82 */ /* 0x000e220000000a00 */
[----:B------:R-:W1:Y:S01]  /*0300*/  MUFU.EX2 R20, R20 ;  /* 0x0000001400147308 */ /* 0x000e620000000800 */
[----:B------:R-:W2:Y:S01]  /*0310*/  LDCU UR4, c[0x0][0x370] ;  /* 0x00006e00ff0477ac */ /* 0x000ea20008000800 */
[----:B------:R-:W-:Y:S01]  /*0320*/  SEL R21, R14, R17, P0 ;  /* 0x000000110e157207 */ /* 0x000fe20000000000 */
[----:B------:R-:W-:Y:S01]  /*0330*/  IMAD.SHL.U32 R17, R15, 0x800000, RZ ;  /* 0x008000000f117824 */ /* 0x000fe200078e00ff */
[----:B------:R-:W3:Y:S02]  /*0340*/  LDCU.64 UR6, c[0x0][0x358] ;  /* 0x00006b00ff0677ac */ /* 0x000ee40008000a00 */
[----:B------:R-:W-:Y:S01]  /*0350*/  IADD3 R15, PT, PT, -R21, R16, RZ ;  /* 0x00000010150f7210 */ /* 0x000fe20007ffe1ff */
[----:B------:R-:W4:Y:S01]  /*0360*/  LDC.64 R10, c[0x0][0x380] ;  /* 0x0000e000ff0a7b82 */ /* 0x000f220000000a00 */
[----:B------:R-:W0:Y:S01]  /*0370*/  LDCU UR5, c[0x0][0x394] ;  /* 0x00007280ff0577ac */ /* 0x000e220008000800 */
[----:B------:R-:W0:Y:S06]  /*0380*/  LDCU UR8, c[0x0][0x394] ;  /* 0x00007280ff0877ac */ /* 0x000e2c0008000800 */
[----:B------:R-:W3:Y:S01]  /*0390*/  LDC.64 R2, c[0x0][0x380] ;  /* 0x0000e000ff027b82 */ /* 0x000ee20000000a00 */
[----:B-1----:R-:W-:Y:S01]  /*03a0*/  FMUL R16, R17, R20 ;  /* 0x0000001411107220 */ /* 0x002fe20000400000 */
[----:B--2---:R-:W-:-:S06]  /*03b0*/  IMAD R17, R19, UR4, RZ ;  /* 0x0000000413117c24 */ /* 0x004fcc000f8e02ff */
[----:B------:R-:W1:Y:S01]  /*03c0*/  LDC.64 R4, c[0x0][0x388] ;  /* 0x0000e200ff047b82 */ /* 0x000e620000000a00 */
[----:B0-----:R-:W-:-:S07]  /*03d0*/  IMAD.WIDE R12, R15, 0x4, R12 ;  /* 0x000000040f0c7825 */ /* 0x001fce00078e020c */
[----:B------:R-:W0:Y:S01]  /*03e0*/  LDC.64 R6, c[0x0][0x380] ;  /* 0x0000e000ff067b82 */ /* 0x000e220000000a00 */
[----:B----4-:R-:W-:-:S07]  /*03f0*/  IMAD.WIDE R10, R15, 0x4, R10 ;  /* 0x000000040f0a7825 */ /* 0x010fce00078e020a */
[----:B------:R-:W2:Y:S01]  /*0400*/  LDC.64 R8, c[0x0][0x388] ;  /* 0x0000e200ff087b82 */ /* 0x000ea20000000a00 */
[----:B---3--:R-:W-:Y:S05]  /*0410*/  @P0 BRA `(.L_x_14) ;  /* 0x0000000000500947 */ /* 0x008fea0003800000 */
.L_x_15:
[----:B------:R-:W-:-:S13]  /*0420*/  ISETP.NE.AND P0, PT, R18, RZ, PT ;  /* 0x000000ff1200720c */ /* 0x000fda0003f05270 */
[----:B---3--:R-:W3:Y:S01]  /*0430*/  @!P0 LDG.E R19, desc[UR6][R12.64] ;  /* 0x000000060c138981 */ /* 0x008ee2000c1e1900 */
[----:B------:R-:W4:Y:S01]  /*0440*/  @P0 LDC.64 R20, c[0x0][0x390] ;  /* 0x0000e400ff140b82 */ /* 0x000f220000000a00 */
[----:B-1----:R-:W-:Y:S02]  /*0450*/  @P0 LOP3.LUT R4, RZ, R18, RZ, 0x33, !PT ;  /* 0x00000012ff040212 */ /* 0x002fe400078e33ff */
[----:B------:R-:W-:-:S05]  /*0460*/  @!P0 MOV R5, R15 ;  /* 0x0000000f00058202 */ /* 0x000fca0000000f00 */
[----:B------:R-:W1:Y:S01]  /*0470*/  @P0 LDC.64 R2, c[0x0][0x380] ;  /* 0x0000e000ff020b82 */ /* 0x000e620000000a00 */
[----:B----4-:R-:W-:-:S04]  /*0480*/  @P0 IMAD R5, R4, R21, R20 ;  /* 0x0000001504050224 */ /* 0x010fc800078e0214 */
[C---:B------:R-:W-:Y:S02]  /*0490*/  VIADD R21, R5.reuse, -UR5 ;  /* 0x8000000505157c36 */ /* 0x040fe40008000000 */
[----:B-1----:R-:W-:-:S04]  /*04a0*/  @P0 IMAD.WIDE R2, R5, 0x4, R2 ;  /* 0x0000000405020825 */ /* 0x002fc800078e0202 */
[C---:B--2---:R-:W-:Y:S01]  /*04b0*/  IMAD.WIDE R4, R21.reuse, 0x4, R8 ;  /* 0x0000000415047825 */ /* 0x044fe200078e0208 */
[----:B---3--:R3:W-:Y:S05]  /*04c0*/  @!P0 STG.E desc[UR6][R10.64], R19 ;  /* 0x000000130a008986 */ /* 0x0087ea000c101906 */
[----:B------:R-:W2:Y:S04]  /*04d0*/  LDG.E R5, desc[UR6][R4.64] ;  /* 0x0000000604057981 */ /* 0x000ea8000c1e1900 */
[----:B------:R-:W2:Y:S01]  /*04e0*/  @P0 LDG.E R19, desc[UR6][R2.64] ;  /* 0x0000000602130981 */ /* 0x000ea2000c1e1900 */
[----:B0-----:R-:W-:Y:S01]  /*04f0*/  IMAD.WIDE R20, R21, 0x4, R6 ;  /* 0x0000000415147825 */ /* 0x001fe200078e0206 */
[----:B------:R-:W-:-:S04]  /*0500*/  IADD3 R18, PT, PT, R17, R18, RZ ;  /* 0x0000001211127210 */ /* 0x000fc80007ffe0ff */
[----:B------:R-:W-:Y:S01]  /*0510*/  ISETP.GE.AND P0, PT, R18, R0, PT ;  /* 0x000000001200720c */ /* 0x000fe20003f06270 */
[----:B--2---:R-:W-:-:S05]  /*0520*/  FFMA R23, R16, R19, R5 ;  /* 0x0000001310177223 */ /* 0x004fca0000000005 */
[----:B------:R3:W-:Y:S07]  /*0530*/  STG.E desc[UR6][R20.64], R23 ;  /* 0x0000001714007986 */ /* 0x0007ee000c101906 */
[----:B------:R-:W-:Y:S05]  /*0540*/  @!P0 BRA `(.L_x_15) ;  /* 0xfffffffc00b48947 */ /* 0x000fea000383ffff */
[----:B------:R-:W-:Y:S05]  /*0550*/  EXIT ;  /* 0x000000000000794d */ /* 0x000fea0003800000 */
.L_x_14:
[----:B------:R-:W-:-:S13]  /*0560*/  ISETP.NE.AND P0, PT, R18, RZ, PT ;  /* 0x000000ff1200720c */ /* 0x000fda0003f05270 */
[----:B--2---:R-:W2:Y:S08]  /*0570*/  @P0 LDC.64 R8, c[0x0][0x390] ;  /* 0x0000e400ff080b82 */ /* 0x004eb00000000a00 */
[----:B0-----:R-:W0:Y:S01]  /*0580*/  @P0 LDC.64 R6, c[0x0][0x380] ;  /* 0x0000e000ff060b82 */ /* 0x001e220000000a00 */
[----:B--2---:R-:W-:-:S05]  /*0590*/  @P0 IMAD R9, R18, R9, R14 ;  /* 0x0000000912090224 */ /* 0x004fca00078e020e */
[----:B------:R-:W-:-:S05]  /*05a0*/  @P0 IADD3 R9, PT, PT, -R9, R8, RZ ;  /* 0x0000000809090210 */ /* 0x000fca0007ffe1ff */
[----:B0-----:R-:W-:-:S05]  /*05b0*/  @P0 IMAD.WIDE R6, R9, 0x4, R6 ;  /* 0x0000000409060825 */ /* 0x001fca00078e0206 */
[----:B---3--:R-:W2:Y:S01]  /*05c0*/  @P0 LDG.E R19, desc[UR6][R6.64] ;  /* 0x0000000606130981 */ /* 0x008ea2000c1e1900 */
[----:B------:R-:W-:-:S05]  /*05d0*/  @!P0 IMAD.MOV.U32 R9, RZ, RZ, R15 ;  /* 0x000000ffff098224 */ /* 0x000fca00078e000f */
[----:B------:R-:W-:Y:S01]  /*05e0*/  IADD3 R21, PT, PT, R9, -UR8, RZ ;  /* 0x8000000809157c10 */ /* 0x000fe2000fffe0ff */
[----:B------:R-:W3:Y:S04]  /*05f0*/  @!P0 LDG.E R19, desc[UR6][R12.64] ;  /* 0x000000060c138981 */ /* 0x000ee8000c1e1900 */
[----:B-1----:R-:W-:Y:S01]  /*0600*/  IMAD.WIDE R8, R21, 0x4, R4 ;  /* 0x0000000415087825 */ /* 0x002fe200078e0204 */
[----:B---3--:R3:W-:Y:S05]  /*0610*/  @!P0 STG.E desc[UR6][R10.64], R19 ;  /* 0x000000130a008986 */ /* 0x0087ea000c101906 */
[----:B------:R-:W2:Y:S01]  /*0620*/  LDG.E R9, desc[UR6][R8.64] ;  /* 0x0000000608097981 */ /* 0x000ea2000c1e1900 */
[----:B------:R-:W-:Y:S01]  /*0630*/  IMAD.WIDE R20, R21, 0x4, R2 ;  /* 0x0000000415147825 */ /* 0x000fe200078e0202 */
[----:B------:R-:W-:-:S04]  /*0640*/  IADD3 R18, PT, PT, R17, R18, RZ ;  /* 0x0000001211127210 */ /* 0x000fc80007ffe0ff */
[----:B------:R-:W-:Y:S01]  /*0650*/  ISETP.GE.AND P0, PT, R18, R0, PT ;  /* 0x000000001200720c */ /* 0x000fe20003f06270 */
[----:B--2---:R-:W-:-:S05]  /*0660*/  FFMA R23, R16, R19, R9 ;  /* 0x0000001310177223 */ /* 0x004fca0000000009 */
[----:B------:R3:W-:Y:S07]  /*0670*/  STG.E desc[UR6][R20.64], R23 ;  /* 0x0000001714007986 */ /* 0x0007ee000c101906 */
[----:B------:R-:W-:Y:S05]  /*0680*/  @!P0 BRA `(.L_x_14) ;  /* 0xfffffffc00b48947 */ /* 0x000fea000383ffff */
[----:B------:R-:W-:Y:S05]  /*0690*/  EXIT ;  /* 0x000000000000794d */ /* 0x000fea0003800000 */
.L_x_16:
        /* <DEDUP_REMOVED lines=14> */
.L_x_80:


//--------------------- .text._Z21localWeightAndSweep_RPfS_iif --------------------------
	.section	.text._Z21localWeightAndSweep_RPfS_iif,"ax",@progbits
	.align	128
        .global         _Z21localWeightAndSweep_RPfS_iif
        .type           _Z21localWeightAndSweep_RPfS_iif,@function
        .size           _Z21localWeightAndSweep_RPfS_iif,(.L_x_76 - _Z21localWeightAndSweep_RPfS_iif)
        .other          _Z21localWeightAndSweep_RPfS_iif,@"STO_CUDA_ENTRY STV_DEFAULT"
_Z21localWeightAndSweep_RPfS_iif:
.text._Z21localWeightAndSweep_RPfS_iif:
[----:B------:R-:W-:Y:S08]  /*0000*/  LDC R1, c[0x0][0x37c] ;  /* 0x0000df00ff017b82 */ /* 0x000ff00000000800 */
[----:B------:R-:W0:Y:S01]  /*0010*/  LDC.64 R6, c[0x0][0x390] ;  /* 0x0000e400ff067b82 */ /* 0x000e220000000a00 */
[----:B------:R-:W-:Y:S02]  /*0020*/  IMAD.MOV.U32 R3, RZ, RZ, 0x3bbb989d ;  /* 0x3bbb989dff037424 */ /* 0x000fe400078e00ff */
[----:B------:R-:W-:-:S02]  /*0030*/  IMAD.MOV.U32 R14, RZ, RZ, 0x437c0000 ;  /* 0x437c0000ff0e7424 */ /* 0x000fc400078e00ff */
[----:B------:R-:W-:-:S03]  /*0040*/  IMAD.MOV.U32 R4, RZ, RZ, 0x1 ;  /* 0x00000001ff047424 */ /* 0x000fc600078e00ff */
[----:B------:R-:W1:Y:S01]  /*0050*/  LDC R12, c[0x0][0x398] ;  /* 0x0000e600ff0c7b82 */ /* 0x000e620000000800 */
[----:B0-----:R-:W-:Y:S02]  /*0060*/  IABS R2, R7 ;  /* 0x0000000700027213 */ /* 0x001fe40000000000 */
[----:B------:R-:W-:Y:S02]  /*0070*/  IABS R16, R6 ;  /* 0x0000000600107213 */ /* 0x000fe40000000000 */
[----:B------:R-:W0:Y:S01]  /*0080*/  I2F.RP R0, R2 ;  /* 0x0000000200007306 */ /* 0x000e220000209400 */
[----:B-1----:R-:W-:-:S07]  /*0090*/  FFMA.SAT R3, R12, -R3, 0.5 ;  /* 0x3f0000000c037423 */ /* 0x002fce0000002803 */
[----:B------:R-:W1:Y:S01]  /*00a0*/  F2F.F64.F32 R8, R12 ;  /* 0x0000000c00087310 */ /* 0x000e620000201800 */
[----:B------:R-:W-:-:S04]  /*00b0*/  FFMA.RM R14, R3, R14, 12582913 ;  /* 0x4b400001030e7423 */ /* 0x000fc8000000400e */
[C---:B------:R-:W-:Y:S01]  /*00c0*/  FADD R3, R14.reuse, -12583039 ;  /* 0xcb40007f0e037421 */ /* 0x040fe20000000000 */
[----:B------:R-:W-:Y:S02]  /*00d0*/  IMAD.SHL.U32 R14, R14, 0x800000, RZ ;  /* 0x008000000e0e7824 */ /* 0x000fe400078e00ff */
[----:B0-----:R-:W0:Y:S01]  /*00e0*/  MUFU.RCP R0, R0 ;  /* 0x0000000000007308 */ /* 0x001e220000001000 */
[----:B------:R-:W-:-:S07]  /*00f0*/  FFMA R3, R12, -1.4426950216293334961, -R3 ;  /* 0xbfb8aa3b0c037823 */ /* 0x000fce0000000803 */
[----:B-1----:R-:W1:Y:S01]  /*0100*/  MUFU.RCP64H R5, R9 ;  /* 0x0000000900057308 */ /* 0x002e620000001800 */
[----:B0-----:R-:W-:Y:S02]  /*0110*/  VIADD R10, R0, 0xffffffe ;  /* 0x0ffffffe000a7836 */ /* 0x001fe40000000000 */
[----:B------:R-:W-:-:S05]  /*0120*/  FFMA R0, R12, -1.925963033500011079e-08, R3 ;  /* 0xb2a570600c007823 */ /* 0x000fca0000000003 */
[----:B------:R0:W2:Y:S01]  /*0130*/  F2I.FTZ.U32.TRUNC.NTZ R11, R10 ;  /* 0x0000000a000b7305 */ /* 0x0000a2000021f000 */
[----:B-1----:R-:W-:-:S07]  /*0140*/  DFMA R12, -R8, R4, 1 ;  /* 0x3ff00000080c742b */ /* 0x002fce0000000104 */
[----:B------:R-:W1:Y:S01]  /*0150*/  MUFU.EX2 R15, R0 ;  /* 0x00000000000f7308 */ /* 0x000e620000000800 */
[----:B0-----:R-:W-:Y:S01]  /*0160*/  IMAD.MOV.U32 R10, RZ, RZ, RZ ;  /* 0x000000ffff0a7224 */ /* 0x001fe200078e00ff */
[----:B------:R-:W-:Y:S01]  /*0170*/  DFMA R12, R12, R12, R12 ;  /* 0x0000000c0c0c722b */ /* 0x000fe2000000000c */
[----:B--2---:R-:W-:-:S05]  /*0180*/  IADD3 R3, PT, PT, RZ, -R11, RZ ;  /* 0x8000000bff037210 */ /* 0x004fca0007ffe0ff */
[----:B------:R-:W-:Y:S02]  /*0190*/  IMAD R3, R3, R2, RZ ;  /* 0x0000000203037224 */ /* 0x000fe400078e02ff */
[----:B------:R-:W-:Y:S02]  /*01a0*/  DFMA R12, R4, R12, R4 ;  /* 0x0000000c040c722b */ /* 0x000fe40000000004 */
[----:B------:R-:W-:Y:S01]  /*01b0*/  IMAD.HI.U32 R3, R11, R3, R10 ;  /* 0x000000030b037227 */ /* 0x000fe200078e000a */
[----:B------:R-:W-:-:S03]  /*01c0*/  MOV R10, R16 ;  /* 0x00000010000a7202 */ /* 0x000fc60000000f00 */
[----:B-1----:R-:W-:Y:S02]  /*01d0*/  FMUL R0, R14, R15 ;  /* 0x0000000f0e007220 */ /* 0x002fe40000400000 */
[----:B------:R-:W-:Y:S01]  /*01e0*/  DFMA R4, -R8, R12, 1 ;  /* 0x3ff000000804742b */ /* 0x000fe2000000010c */
[----:B------:R-:W-:Y:S01]  /*01f0*/  IMAD.HI.U32 R3, R3, R10, RZ ;  /* 0x0000000a03037227 */ /* 0x000fe200078e00ff */
[----:B------:R-:W0:Y:S03]  /*0200*/  F2F.F64.F32 R32, R0 ;  /* 0x0000000000207310 */ /* 0x000e260000201800 */
[----:B------:R-:W-:-:S03]  /*0210*/  IMAD.MOV R15, RZ, RZ, -R3 ;  /* 0x000000ffff0f7224 */ /* 0x000fc600078e0a03 */
[----:B------:R-:W-:Y:S01]  /*0220*/  DFMA R4, R12, R4, R12 ;  /* 0x000000040c04722b */ /* 0x000fe2000000000c */
[----:B------:R-:W-:-:S05]  /*0230*/  IMAD R15, R2, R15, R10 ;  /* 0x0000000f020f7224 */ /* 0x000fca00078e020a */
[----:B------:R-:W-:Y:S01]  /*0240*/  ISETP.GT.U32.AND P1, PT, R2, R15, PT ;  /* 0x0000000f0200720c */ /* 0x000fe20003f24070 */
[----:B0-----:R-:W-:-:S08]  /*0250*/  DADD R30, -R32, 1 ;  /* 0x3ff00000201e7429 */ /* 0x001fd00000000100 */
[----:B------:R-:W-:-:S04]  /*0260*/  DMUL R10, R30, R4 ;  /* 0x000000041e0a7228 */ /* 0x000fc80000000000 */
[----:B------:R-:W-:Y:S02]  /*0270*/  @!P1 IMAD.IADD R15, R15, 0x1, -R2 ;  /* 0x000000010f0f9824 */ /* 0x000fe400078e0a02 */
[----:B------:R-:W-:Y:S01]  /*0280*/  @!P1 VIADD R3, R3, 0x1 ;  /* 0x0000000103039836 */ /* 0x000fe20000000000 */
[----:B------:R-:W-:Y:S02]  /*0290*/  ISETP.NE.AND P1, PT, R7, RZ, PT ;  /* 0x000000ff0700720c */ /* 0x000fe40003f25270 */
[----:B------:R-:W-:Y:S01]  /*02a0*/  ISETP.GE.U32.AND P0, PT, R15, R2, PT ;  /* 0x000000020f00720c */ /* 0x000fe20003f06070 */
[----:B------:R-:W-:Y:S01]  /*02b0*/  DFMA R12, -R8, R10, R30 ;  /* 0x0000000a080c722b */ /* 0x000fe2000000011e */
[----:B------:R-:W-:-:S04]  /*02c0*/  LOP3.LUT R2, R6, R7, RZ, 0x3c, !PT ;  /* 0x0000000706027212 */ /* 0x000fc800078e3cff */
[----:B------:R-:W-:-:S03]  /*02d0*/  ISETP.GE.AND P2, PT, R2, RZ, PT ;  /* 0x000000ff0200720c */ /* 0x000fc60003f46270 */
[----:B------:R-:W-:-:S04]  /*02e0*/  DFMA R10, R4, R12, R10 ;  /* 0x0000000c040a722b */ /* 0x000fc8000000000a */
[----:B------:R-:W-:-:S05]  /*02f0*/  @P0 IADD3 R3, PT, PT, R3, 0x1, RZ ;  /* 0x0000000103030810 */ /* 0x000fca0007ffe0ff */
[----:B------:R-:W-:Y:S02]  /*0300*/  IMAD.MOV.U32 R5, RZ, RZ, R3 ;  /* 0x000000ffff057224 */ /* 0x000fe400078e0003 */
[----:B------:R-:W-:Y:S02]  /*0310*/  FFMA R2, RZ, R9, R11 ;  /* 0x00000009ff027223 */ /* 0x000fe4000000000b */
[----:B------:R-:W-:Y:S01]  /*0320*/  @!P2 IMAD.MOV R5, RZ, RZ, -R5 ;  /* 0x000000ffff05a224 */ /* 0x000fe200078e0a05 */
[----:B------:R-:W-:Y:S02]  /*0330*/  @!P1 LOP3.LUT R5, RZ, R7, RZ, 0x33, !PT ;  /* 0x00000007ff059212 */ /* 0x000fe400078e33ff */
[----:B------:R-:W-:Y:S02]  /*0340*/  FSETP.GEU.AND P1, PT, |R31|, 6.5827683646048100446e-37, PT ;  /* 0x036000001f00780b */ /* 0x000fe40003f2e200 */
[----:B------:R-:W-:Y:S01]  /*0350*/  FSETP.GT.AND P0, PT, |R2|, 1.469367938527859385e-39, PT ;  /* 0x001000000200780b */ /* 0x000fe20003f04200 */
[----:B------:R-:W-:-:S04]  /*0360*/  IMAD.MOV R2, RZ, RZ, -R5 ;  /* 0x000000ffff027224 */ /* 0x000fc800078e0a05 */
[----:B------:R-:W-:-:S08]  /*0370*/  IMAD R6, R7, R2, R6 ;  /* 0x0000000207067224 */ /* 0x000fd000078e0206 */
[----:B------:R-:W-:Y:S05]  /*0380*/  @P0 BRA P1, `(.L_x_17) ;  /* 0x0000000000200947 */ /* 0x000fea0000800000 */
[----:B------:R-:W-:Y:S01]  /*0390*/  MOV R16, R30 ;  /* 0x0000001e00107202 */ /* 0x000fe20000000f00 */
[----:B------:R-:W-:Y:S01]  /*03a0*/  IMAD.MOV.U32 R17, RZ, RZ, R31 ;  /* 0x000000ffff117224 */ /* 0x000fe200078e001f */
[----:B------:R-:W-:Y:S01]  /*03b0*/  MOV R4, 0x3f0 ;  /* 0x000003f000047802 */ /* 0x000fe20000000f00 */
[----:B------:R-:W-:Y:S02]  /*03c0*/  IMAD.MOV.U32 R12, RZ, RZ, R8 ;  /* 0x000000ffff0c7224 */ /* 0x000fe400078e0008 */
[----:B------:R-:W-:-:S07]  /*03d0*/  IMAD.MOV.U32 R13, RZ, RZ, R9 ;  /* 0x000000ffff0d7224 */ /* 0x000fce00078e0009 */
[----:B------:R-:W-:Y:S05]  /*03e0*/  CALL.REL.NOINC `($__internal_0_$__cuda_sm20_div_rn_f64_full) ;  /* 0x0000001400147944 */ /* 0x000fea0003c00000 */
[----:B------:R-:W-:Y:S01]  /*03f0*/  MOV R10, R18 ;  /* 0x00000012000a7202 */ /* 0x000fe20000000f00 */
[----:B------:R-:W-:-:S07]  /*0400*/  IMAD.MOV.U32 R11, RZ, RZ, R19 ;  /* 0x000000ffff0b7224 */ /* 0x000fce00078e0013 */
.L_x_17:
[----:B------:R-:W0:Y:S01]  /*0410*/  LDC R12, c[0x0][0x398] ;  /* 0x0000e600ff0c7b82 */ /* 0x000e220000000800 */
[----:B------:R-:W-:Y:S01]  /*0420*/  IMAD.MOV.U32 R2, RZ, RZ, 0x1 ;  /* 0x00000001ff027424 */ /* 0x000fe200078e00ff */
[----:B------:R-:W-:Y:S01]  /*0430*/  DADD R24, -R32, R10 ;  /* 0x0000000020187229 */ /* 0x000fe2000000010a */
[----:B------:R-:W-:-:S09]  /*0440*/  FSETP.GEU.AND P1, PT, |R31|, 6.5827683646048100446e-37, PT ;  /* 0x036000001f00780b */ /* 0x000fd20003f2e200 */
[----:B------:R-:W-:Y:S01]  /*0450*/  F2F.F32.F64 R24, R24 ;  /* 0x0000001800187310 */ /* 0x000fe20000301000 */
[----:B0-----:R-:W-:-:S07]  /*0460*/  FMUL R12, R12, R12 ;  /* 0x0000000c0c0c7220 */ /* 0x001fce0000400000 */
[----:B------:R-:W0:Y:S08]  /*0470*/  F2F.F64.F32 R12, R12 ;  /* 0x0000000c000c7310 */ /* 0x000e300000201800 */
[----:B0-----:R-:W0:Y:S02]  /*0480*/  MUFU.RCP64H R3, R13 ;  /* 0x0000000d00037308 */ /* 0x001e240000001800 */
[----:B0-----:R-:W-:-:S08]  /*0490*/  DFMA R14, -R12, R2, 1 ;  /* 0x3ff000000c0e742b */ /* 0x001fd00000000102 */
[----:B------:R-:W-:-:S08]  /*04a0*/  DFMA R14, R14, R14, R14 ;  /* 0x0000000e0e0e722b */ /* 0x000fd0000000000e */
[----:B------:R-:W-:-:S08]  /*04b0*/  DFMA R14, R2, R14, R2 ;  /* 0x0000000e020e722b */ /* 0x000fd00000000002 */
[----:B------:R-:W-:-:S08]  /*04c0*/  DFMA R2, -R12, R14, 1 ;  /* 0x3ff000000c02742b */ /* 0x000fd0000000010e */
[----:B------:R-:W-:-:S08]  /*04d0*/  DFMA R2, R14, R2, R14 ;  /* 0x000000020e02722b */ /* 0x000fd0000000000e */
[----:B------:R-:W-:-:S08]  /*04e0*/  DMUL R14, R30, R2 ;  /* 0x000000021e0e7228 */ /* 0x000fd00000000000 */
[----:B------:R-:W-:-:S08]  /*04f0*/  DFMA R16, -R12, R14, R30 ;  /* 0x0000000e0c10722b */ /* 0x000fd0000000011e */
[----:B------:R-:W-:Y:S02]  /*0500*/  DFMA R2, R2, R16, R14 ;  /* 0x000000100202722b */ /* 0x000fe4000000000e */
[----:B------:R-:W-:-:S06]  /*0510*/  DADD R14, -R10, 1 ;  /* 0x3ff000000a0e7429 */ /* 0x000fcc0000000100 */
[----:B------:R0:W1:Y:S02]  /*0520*/  F2F.F32.F64 R7, R14 ;  /* 0x0000000e00077310 */ /* 0x0000640000301000 */
[----:B------:R-:W-:-:S05]  /*0530*/  FFMA R4, RZ, R13, R3 ;  /* 0x0000000dff047223 */ /* 0x000fca0000000003 */
[----:B------:R-:W-:-:S13]  /*0540*/  FSETP.GT.AND P0, PT, |R4|, 1.469367938527859385e-39, PT ;  /* 0x001000000400780b */ /* 0x000fda0003f04200 */
[----:B01----:R-:W-:Y:S05]  /*0550*/  @P0 BRA P1, `(.L_x_18) ;  /* 0x0000000000180947 */ /* 0x003fea0000800000 */
[----:B------:R-:W-:Y:S01]  /*0560*/  IMAD.MOV.U32 R16, RZ, RZ, R30 ;  /* 0x000000ffff107224 */ /* 0x000fe200078e001e */
[----:B------:R-:W-:Y:S02]  /*0570*/  MOV R17, R31 ;  /* 0x0000001f00117202 */ /* 0x000fe40000000f00 */
[----:B------:R-:W-:-:S07]  /*0580*/  MOV R4, 0x5a0 ;  /* 0x000005a000047802 */ /* 0x000fce0000000f00 */
[----:B------:R-:W-:Y:S05]  /*0590*/  CALL.REL.NOINC `($__internal_0_$__cuda_sm20_div_rn_f64_full) ;  /* 0x0000001000a87944 */ /* 0x000fea0003c00000 */
[----:B------:R-:W-:Y:S02]  /*05a0*/  IMAD.MOV.U32 R2, RZ, RZ, R18 ;  /* 0x000000ffff027224 */ /* 0x000fe400078e0012 */
[----:B------:R-:W-:-:S07]  /*05b0*/  IMAD.MOV.U32 R3, RZ, RZ, R19 ;  /* 0x000000ffff037224 */ /* 0x000fce00078e0013 */
.L_x_18:
[----:B------:R-:W-:Y:S01]  /*05c0*/  DADD R12, R8, R8 ;  /* 0x00000000080c7229 */ /* 0x000fe20000000008 */
[----:B------:R-:W-:Y:S01]  /*05d0*/  IMAD.MOV.U32 R8, RZ, RZ, 0x1 ;  /* 0x00000001ff087424 */ /* 0x000fe200078e00ff */
[----:B------:R-:W-:-:S04]  /*05e0*/  DADD R16, R32, 1 ;  /* 0x3ff0000020107429 */ /* 0x000fc80000000000 */
[----:B------:R-:W0:Y:S06]  /*05f0*/  MUFU.RCP64H R9, R13 ;  /* 0x0000000d00097308 */ /* 0x000e2c0000001800 */
[----:B------:R-:W-:Y:S01]  /*0600*/  FSETP.GEU.AND P1, PT, |R17|, 6.5827683646048100446e-37, PT ;  /* 0x036000001100780b */ /* 0x000fe20003f2e200 */
[----:B0-----:R-:W-:-:S08]  /*0610*/  DFMA R10, -R12, R8, 1 ;  /* 0x3ff000000c0a742b */ /* 0x001fd00000000108 */
[----:B------:R-:W-:-:S08]  /*0620*/  DFMA R10, R10, R10, R10 ;  /* 0x0000000a0a0a722b */ /* 0x000fd0000000000a */
[----:B------:R-:W-:-:S08]  /*0630*/  DFMA R10, R8, R10, R8 ;  /* 0x0000000a080a722b */ /* 0x000fd00000000008 */
[----:B------:R-:W-:-:S08]  /*0640*/  DFMA R8, -R12, R10, 1 ;  /* 0x3ff000000c08742b */ /* 0x000fd0000000010a */
[----:B------:R-:W-:-:S08]  /*0650*/  DFMA R8, R10, R8, R10 ;  /* 0x000000080a08722b */ /* 0x000fd0000000000a */
[----:B------:R-:W-:-:S08]  /*0660*/  DMUL R10, R16, R8 ;  /* 0x00000008100a7228 */ /* 0x000fd00000000000 */
[----:B------:R-:W-:-:S08]  /*0670*/  DFMA R14, -R12, R10, R16 ;  /* 0x0000000a0c0e722b */ /* 0x000fd00000000110 */
[----:B------:R-:W-:-:S10]  /*0680*/  DFMA R8, R8, R14, R10 ;  /* 0x0000000e0808722b */ /* 0x000fd4000000000a */
[----:B------:R-:W-:-:S05]  /*0690*/  FFMA R4, RZ, R13, R9 ;  /* 0x0000000dff047223 */ /* 0x000fca0000000009 */
[----:B------:R-:W-:-:S13]  /*06a0*/  FSETP.GT.AND P0, PT, |R4|, 1.469367938527859385e-39, PT ;  /* 0x001000000400780b */ /* 0x000fda0003f04200 */
[----:B------:R-:W-:Y:S05]  /*06b0*/  @P0 BRA P1, `(.L_x_19) ;  /* 0x0000000000100947 */ /* 0x000fea0000800000 */
[----:B------:R-:W-:-:S07]  /*06c0*/  MOV R4, 0x6e0 ;  /* 0x000006e000047802 */ /* 0x000fce0000000f00 */
[----:B------:R-:W-:Y:S05]  /*06d0*/  CALL.REL.NOINC `($__internal_0_$__cuda_sm20_div_rn_f64_full) ;  /* 0x0000001000587944 */ /* 0x000fea0003c00000 */
[----:B------:R-:W-:Y:S01]  /*06e0*/  MOV R8, R18 ;  /* 0x0000001200087202 */ /* 0x000fe20000000f00 */
[----:B------:R-:W-:-:S07]  /*06f0*/  IMAD.MOV.U32 R9, RZ, RZ, R19 ;  /* 0x000000ffff097224 */ /* 0x000fce00078e0013 */
.L_x_19:
[----:B------:R-:W0:Y:S01]  /*0700*/  S2R R17, SR_TID.X ;  /* 0x0000000000117919 */ /* 0x000e220000002100 */
[----:B------:R-:W0:Y:S01]  /*0710*/  S2UR UR4, SR_CTAID.X ;  /* 0x00000000000479c3 */ /* 0x000e220000002500 */
[----:B------:R-:W-:Y:S01]  /*0720*/  ISETP.GT.AND P0, PT, R6, RZ, PT ;  /* 0x000000ff0600720c */ /* 0x000fe20003f04270 */
[----:B------:R-:W-:Y:S01]  /*0730*/  VIADD R4, R5, 0x1 ;  /* 0x0000000105047836 */ /* 0x000fe20000000000 */
[----:B------:R-:W-:-:S05]  /*0740*/  DADD R14, -R8, R2 ;  /* 0x00000000080e7229 */ /* 0x000fca0000000102 */
[----:B------:R-:W0:Y:S06]  /*0750*/  LDC R22, c[0x0][0x360] ;  /* 0x0000d800ff167b82 */ /* 0x000e2c0000000800 */
[----:B------:R-:W-:Y:S02]  /*0760*/  @!P0 IMAD.MOV R4, RZ, RZ, R5 ;  /* 0x000000ffff048224 */ /* 0x000fe400078e0205 */
[----:B0-----:R-:W-:-:S05]  /*0770*/  IMAD R17, R22, UR4, R17 ;  /* 0x0000000416117c24 */ /* 0x001fca000f8e0211 */
[----:B------:R-:W-:-:S13]  /*0780*/  ISETP.GE.AND P0, PT, R17, R4, PT ;  /* 0x000000041100720c */ /* 0x000fda0003f06270 */
[----:B------:R-:W-:Y:S05]  /*0790*/  @P0 EXIT ;  /* 0x000000000000094d */ /* 0x000fea0003800000 */
[----:B------:R-:W0:Y:S01]  /*07a0*/  F2F.F32.F64 R12, R14 ;  /* 0x0000000e000c7310 */ /* 0x000e220000301000 */
[----:B------:R-:W1:Y:S01]  /*07b0*/  LDC R3, c[0x0][0x390] ;  /* 0x0000e400ff037b82 */ /* 0x000e620000000800 */
[----:B------:R-:W2:Y:S01]  /*07c0*/  LDCU.64 UR4, c[0x0][0x380] ;  /* 0x00007000ff0477ac */ /* 0x000ea20008000a00 */
[----:B------:R-:W-:Y:S01]  /*07d0*/  VIADD R2, R4, 0xffffffff ;  /* 0xffffffff04027836 */ /* 0x000fe20000000000 */
[----:B------:R-:W3:Y:S05]  /*07e0*/  LDCU UR6, c[0x0][0x370] ;  /* 0x00006e00ff0677ac */ /* 0x000eea0008000800 */
[----:B------:R-:W1:Y:S01]  /*07f0*/  LDC.64 R10, c[0x0][0x388] ;  /* 0x0000e200ff0a7b82 */ /* 0x000e620000000a00 */
[----:B------:R-:W4:Y:S01]  /*0800*/  LDCU.64 UR8, c[0x0][0x358] ;  /* 0x00006b00ff0877ac */ /* 0x000f220008000a00 */
[----:B0-----:R-:W0:Y:S06]  /*0810*/  F2F.F64.F32 R12, R12 ;  /* 0x0000000c000c7310 */ /* 0x001e2c0000201800 */
[----:B------:R-:W5:Y:S01]  /*0820*/  LDC.64 R8, c[0x0][0x380] ;  /* 0x0000e000ff087b82 */ /* 0x000f620000000a00 */
[----:B--2---:R-:W-:Y:S01]  /*0830*/  UIADD3 UR4, UP0, UPT, UR4, 0x8, URZ ;  /* 0x0000000804047890 */ /* 0x004fe2000ff1e0ff */
[----:B---3--:R-:W-:-:S03]  /*0840*/  IMAD R22, R22, UR6, RZ ;  /* 0x0000000616167c24 */ /* 0x008fc6000f8e02ff */
[----:B------:R-:W-:Y:S01]  /*0850*/  UIADD3.X UR5, UPT, UPT, URZ, UR5, URZ, UP0, !UPT ;  /* 0x00000005ff057290 */ /* 0x000fe200087fe4ff */
[----:B-1----:R-:W-:-:S04]  /*0860*/  IMAD.WIDE R10, R3, 0x4, R10 ;  /* 0x00000004030a7825 */ /* 0x002fc800078e020a */
[----:B-----5:R-:W-:Y:S01]  /*0870*/  IMAD.WIDE R8, R3, 0x4, R8 ;  /* 0x0000000403087825 */ /* 0x020fe200078e0208 */
[----:B0---4-:R-:W-:-:S07]  /*0880*/  MOV R3, R17 ;  /* 0x0000001100037202 */ /* 0x011fce0000000f00 */
.L_x_31:
[----:B------:R-:W-:-:S13]  /*0890*/  ISETP.NE.AND P1, PT, R3, RZ, PT ;  /* 0x000000ff0300720c */ /* 0x000fda0003f25270 */
[----:B0-----:R-:W0:Y:S01]  /*08a0*/  @!P1 LDC.64 R20, c[0x0][0x388] ;  /* 0x0000e200ff149b82 */ /* 0x001e220000000a00 */
[----:B--2---:R-:W2:Y:S04]  /*08b0*/  @!P1 LDG.E R25, desc[UR8][R10.64+-0x8] ;  /* 0xfffff8080a199981 */ /* 0x004ea8000c1e1900 */
[----:B0--3--:R-:W3:Y:S04]  /*08c0*/  @!P1 LDG.E R28, desc[UR8][R20.64] ;  /* 0x00000008141c9981 */ /* 0x009ee8000c1e1900 */
[----:B------:R0:W4:Y:S01]  /*08d0*/  @!P1 LDG.E R5, desc[UR8][R20.64+0x4] ;  /* 0x0000040814059981 */ /* 0x000122000c1e1900 */
[----:B-1----:R-:W1:Y:S01]  /*08e0*/  LDCU UR6, c[0x0][0x394] ;  /* 0x00007280ff0677ac */ /* 0x002e620008000800 */
[----:B------:R-:W-:-:S02]  /*08f0*/  ISETP.NE.AND P2, PT, R3, R2, PT ;  /* 0x000000020300720c */ /* 0x000fc40003f45270 */
[----:B------:R-:W-:Y:S02]  /*0900*/  ISETP.NE.AND P0, PT, R3, R2, PT ;  /* 0x000000020300720c */ /* 0x000fe40003f05270 */
[----:B------:R-:W-:Y:S01]  /*0910*/  ISETP.GT.AND P3, PT, R6, RZ, PT ;  /* 0x000000ff0600720c */ /* 0x000fe20003f64270 */
[----:B0-----:R-:W-:Y:S01]  /*0920*/  IMAD.MOV.U32 R20, RZ, RZ, RZ ;  /* 0x000000ffff147224 */ /* 0x001fe200078e00ff */
[----:B------:R-:W-:Y:S01]  /*0930*/  @!P1 MOV R20, 0x1 ;  /* 0x0000000100149802 */ /* 0x000fe20000000f00 */
[----:B------:R-:W-:Y:S01]  /*0940*/  BSSY.RECONVERGENT B0, `(.L_x_20) ;  /* 0x00000b2000007945 */ /* 0x000fe20003800200 */
[----:B--2---:R-:W-:Y:S08]  /*0950*/  @!P1 F2F.F64.F32 R14, R25 ;  /* 0x00000019000e9310 */ /* 0x004ff00000201800 */
[----:B---3--:R-:W0:Y:S08]  /*0960*/  @!P1 F2F.F64.F32 R18, R28 ;  /* 0x0000001c00129310 */ /* 0x008e300000201800 */
[----:B----4-:R-:W2:Y:S01]  /*0970*/  @!P1 F2F.F64.F32 R16, R5 ;  /* 0x0000000500109310 */ /* 0x010ea20000201800 */
[----:B------:R-:W-:Y:S01]  /*0980*/  @!P1 FMUL R26, R24, R5 ;  /* 0x00000005181a9220 */ /* 0x000fe20000400000 */
[----:B0-----:R-:W-:-:S03]  /*0990*/  @!P1 DADD R18, R18, R18 ;  /* 0x0000000012129229 */ /* 0x001fc60000000012 */
[----:B------:R-:W-:Y:S02]  /*09a0*/  @!P1 FFMA R23, R7, R28, R26 ;  /* 0x0000001c07179223 */ /* 0x000fe4000000001a */
[----:B------:R-:W0:Y:S03]  /*09b0*/  LDC R26, c[0x0][0x394] ;  /* 0x0000e500ff1a7b82 */ /* 0x000e260000000800 */
[----:B--2---:R-:W-:Y:S02]  /*09c0*/  @!P1 DADD R16, R16, -R18 ;  /* 0x0000000010109229 */ /* 0x004fe40000000812 */
[----:B------:R-:W2:Y:S06]  /*09d0*/  @!P1 F2F.F64.F32 R18, R23 ;  /* 0x0000001700129310 */ /* 0x000eac0000201800 */
[----:B------:R-:W-:-:S02]  /*09e0*/  @!P1 DADD R14, R16, R14 ;  /* 0x00000000100e9229 */ /* 0x000fc4000000000e */
[----:B------:R-:W3:Y:S06]  /*09f0*/  @!P1 LDC.64 R16, c[0x0][0x380] ;  /* 0x0000e000ff109b82 */ /* 0x000eec0000000a00 */
[----:B--2---:R-:W-:Y:S01]  /*0a00*/  @!P1 DFMA R14, R12, R14, R18 ;  /* 0x0000000e0c0e922b */ /* 0x004fe20000000012 */
[----:B0-----:R-:W-:-:S09]  /*0a10*/  SEL R5, R6, R26, !P0 ;  /* 0x0000001a06057207 */ /* 0x001fd20004000000 */
[----:B------:R-:W3:Y:S01]  /*0a20*/  @!P1 F2F.F32.F64 R15, R14 ;  /* 0x0000000e000f9310 */ /* 0x000ee20000301000 */
[----:B------:R-:W-:Y:S01]  /*0a30*/  SEL R5, R5, R26, P3 ;  /* 0x0000001a05057207 */ /* 0x000fe20001800000 */
[----:B-1----:R-:W-:-:S04]  /*0a40*/  IMAD.U32 R25, RZ, RZ, UR6 ;  /* 0x00000006ff197e24 */ /* 0x002fc8000f8e00ff */
[----:B------:R-:W-:Y:S01]  /*0a50*/  @!P2 VIADD R25, R5, 0xffffffff ;  /* 0xffffffff0519a836 */ /* 0x000fe20000000000 */
[----:B---3--:R0:W-:Y:S04]  /*0a60*/  @!P1 STG.E desc[UR8][R16.64], R15 ;  /* 0x0000000f10009986 */ /* 0x0081e8000c101908 */
[----:B------:R0:W-:Y:S01]  /*0a70*/  @!P2 STG.E desc[UR8][R8.64+-0x4], RZ ;  /* 0xfffffcff0800a986 */ /* 0x0001e2000c101908 */
[----:B------:R-:W-:-:S13]  /*0a80*/  ISETP.GE.AND P0, PT, R20, R25, PT ;  /* 0x000000191400720c */ /* 0x000fda0003f06270 */
[----:B0-----:R-:W-:Y:S05]  /*0a90*/  @P0 BRA `(.L_x_21) ;  /* 0x0000000800700947 */ /* 0x001fea0003800000 */
[--C-:B------:R-:W-:Y:S01]  /*0aa0*/  IMAD.IADD R14, R25, 0x1, -R20.reuse ;  /* 0x00000001190e7824 */ /* 0x100fe200078e0a14 */
[----:B------:R-:W-:Y:S01]  /*0ab0*/  BSSY.RECONVERGENT B1, `(.L_x_22) ;  /* 0x0000050000017945 */ /* 0x000fe20003800200 */
[----:B------:R-:W-:Y:S02]  /*0ac0*/  IMAD R23, R3, R26, RZ ;  /* 0x0000001a03177224 */ /* 0x000fe400078e02ff */
[----:B------:R-:W-:Y:S01]  /*0ad0*/  IMAD.MOV.U32 R32, RZ, RZ, R20 ;  /* 0x000000ffff207224 */ /* 0x000fe200078e0014 */
[----:B------:R-:W-:-:S13]  /*0ae0*/  LOP3.LUT P0, R14, R14, 0x3, RZ, 0xc0, !PT ;  /* 0x000000030e0e7812 */ /* 0x000fda000780c0ff */
[----:B------:R-:W-:Y:S05]  /*0af0*/  @!P0 BRA `(.L_x_23) ;  /* 0x00000004002c8947 */ /* 0x000fea0003800000 */
[----:B------:R-:W0:Y:S01]  /*0b00*/  LDC.64 R30, c[0x0][0x388] ;  /* 0x0000e200ff1e7b82 */ /* 0x000e220000000a00 */
[----:B------:R-:W-:-:S05]  /*0b10*/  IADD3 R15, PT, PT, R23, R20, RZ ;  /* 0x00000014170f7210 */ /* 0x000fca0007ffe0ff */
[----:B0-----:R-:W-:-:S05]  /*0b20*/  IMAD.WIDE R30, R15, 0x4, R30 ;  /* 0x000000040f1e7825 */ /* 0x001fca00078e021e */
[----:B------:R-:W2:Y:S04]  /*0b30*/  LDG.E R28, desc[UR8][R30.64] ;  /* 0x000000081e1c7981 */ /* 0x000ea8000c1e1900 */
[----:B------:R-:W3:Y:S04]  /*0b40*/  LDG.E R21, desc[UR8][R30.64+0x4] ;  /* 0x000004081e157981 */ /* 0x000ee8000c1e1900 */
[----:B------:R-:W4:Y:S01]  /*0b50*/  LDG.E R19, desc[UR8][R30.64+-0x4] ;  /* 0xfffffc081e137981 */ /* 0x000f22000c1e1900 */
[----:B------:R-:W-:Y:S01]  /*0b60*/  ISETP.NE.AND P0, PT, R14, 0x1, PT ;  /* 0x000000010e00780c */ /* 0x000fe20003f05270 */
[----:B------:R-:W-:-:S02]  /*0b70*/  IMAD.IADD R27, R23, 0x1, R20 ;  /* 0x00000001171b7824 */ /* 0x000fc400078e0214 */
[----:B------:R-:W-:Y:S01]  /*0b80*/  VIADD R32, R20, 0x1 ;  /* 0x0000000114207836 */ /* 0x000fe20000000000 */
[----:B--2---:R-:W0:Y:S08]  /*0b90*/  F2F.F64.F32 R14, R28 ;  /* 0x0000001c000e7310 */ /* 0x004e300000201800 */
[----:B---3--:R-:W1:Y:S01]  /*0ba0*/  F2F.F64.F32 R16, R21 ;  /* 0x0000001500107310 */ /* 0x008e620000201800 */
[----:B0-----:R-:W-:-:S08]  /*0bb0*/  DADD R14, R14, R14 ;  /* 0x000000000e0e7229 */ /* 0x001fd0000000000e */
[----:B-1----:R-:W-:Y:S01]  /*0bc0*/  DADD R14, R16, -R14 ;  /* 0x00000000100e7229 */ /* 0x002fe2000000080e */
[----:B----4-:R-:W0:Y:S01]  /*0bd0*/  F2F.F64.F32 R16, R19 ;  /* 0x0000001300107310 */ /* 0x010e220000201800 */
[----:B------:R-:W-:-:S04]  /*0be0*/  FMUL R18, R24, R21 ;  /* 0x0000001518127220 */ /* 0x000fc80000400000 */
[----:B------:R-:W-:Y:S02]  /*0bf0*/  FFMA R18, R7, R28, R18 ;  /* 0x0000001c07127223 */ /* 0x000fe40000000012 */
[----:B0-----:R-:W-:Y:S02]  /*0c00*/  DADD R16, R14, R16 ;  /* 0x000000000e107229 */ /* 0x001fe40000000010 */
[----:B------:R-:W0:Y:S06]  /*0c10*/  F2F.F64.F32 R14, R18 ;  /* 0x00000012000e7310 */ /* 0x000e2c0000201800 */
[----:B0-----:R-:W-:Y:S01]  /*0c20*/  DFMA R16, R12, R16, R14 ;  /* 0x000000100c10722b */ /* 0x001fe2000000000e */
[----:B------:R-:W0:Y:S09]  /*0c30*/  LDC.64 R14, c[0x0][0x380] ;  /* 0x0000e000ff0e7b82 */ /* 0x000e320000000a00 */
[----:B------:R-:W1:Y:S01]  /*0c40*/  F2F.F32.F64 R17, R16 ;  /* 0x0000001000117310 */ /* 0x000e620000301000 */
[----:B0-----:R-:W-:-:S05]  /*0c50*/  IMAD.WIDE R14, R27, 0x4, R14 ;  /* 0x000000041b0e7825 */ /* 0x001fca00078e020e */
[----:B-1----:R0:W-:Y:S01]  /*0c60*/  STG.E desc[UR8][R14.64], R17 ;  /* 0x000000110e007986 */ /* 0x0021e2000c101908 */
[----:B------:R-:W-:Y:S05]  /*0c70*/  @!P0 BRA `(.L_x_23) ;  /* 0x0000000000cc8947 */ /* 0x000fea0003800000 */
[----:B------:R-:W1:Y:S01]  /*0c80*/  LDCU.64 UR6, c[0x0][0x388] ;  /* 0x00007100ff0677ac */ /* 0x000e620008000a00 */
[C---:B0-----:R-:W-:Y:S01]  /*0c90*/  IADD3 R14, P0, PT, R23.reuse, R20, RZ ;  /* 0x00000014170e7210 */ /* 0x041fe20007f1e0ff */
[----:B------:R-:W2:Y:S03]  /*0ca0*/  LDG.E R19, desc[UR8][R30.64] ;  /* 0x000000081e137981 */ /* 0x000ea6000c1e1900 */
[----:B------:R-:W-:Y:S01]  /*0cb0*/  LEA.HI.X.SX32 R15, R23, RZ, 0x1, P0 ;  /* 0x000000ff170f7211 */ /* 0x000fe200000f0eff */
[----:B------:R-:W-:-:S03]  /*0cc0*/  IMAD.SHL.U32 R28, R14, 0x4, RZ ;  /* 0x000000040e1c7824 */ /* 0x000fc600078e00ff */
[----:B------:R-:W-:Y:S02]  /*0cd0*/  SHF.L.U64.HI R14, R14, 0x2, R15 ;  /* 0x000000020e0e7819 */ /* 0x000fe4000001020f */
[----:B-1----:R-:W-:Y:S01]  /*0ce0*/  IADD3 R28, P0, PT, R28, UR6, RZ ;  /* 0x000000061c1c7c10 */ /* 0x002fe2000ff1e0ff */
[----:B------:R-:W0:Y:S03]  /*0cf0*/  LDCU UR6, c[0x0][0x384] ;  /* 0x00007080ff0677ac */ /* 0x000e260008000800 */
[----:B------:R-:W-:Y:S01]  /*0d00*/  IADD3.X R29, PT, PT, R14, UR7, RZ, P0, !PT ;  /* 0x000000070e1d7c10 */ /* 0x000fe200087fe4ff */
[----:B------:R-:W1:Y:S04]  /*0d10*/  LDCU UR7, c[0x0][0x380] ;  /* 0x00007000ff0777ac */ /* 0x000e680008000800 */
[----:B------:R-:W3:Y:S04]  /*0d20*/  LDG.E R32, desc[UR8][R28.64+0x4] ;  /* 0x000004081c207981 */ /* 0x000ee8000c1e1900 */
[----:B------:R-:W4:Y:S01]  /*0d30*/  LDG.E R21, desc[UR8][R28.64+0x8] ;  /* 0x000008081c157981 */ /* 0x000f22000c1e1900 */
[----:B---3--:R-:W3:Y:S08]  /*0d40*/  F2F.F64.F32 R14, R32 ;  /* 0x00000020000e7310 */ /* 0x008ef00000201800 */
[----:B----4-:R-:W4:Y:S01]  /*0d50*/  F2F.F64.F32 R16, R21 ;  /* 0x0000001500107310 */ /* 0x010f220000201800 */
[----:B---3--:R-:W-:-:S08]  /*0d60*/  DADD R14, R14, R14 ;  /* 0x000000000e0e7229 */ /* 0x008fd0000000000e */
[----:B----4-:R-:W-:Y:S01]  /*0d70*/  DADD R14, R16, -R14 ;  /* 0x00000000100e7229 */ /* 0x010fe2000000080e */
[----:B--2---:R-:W2:Y:S01]  /*0d80*/  F2F.F64.F32 R16, R19 ;  /* 0x0000001300107310 */ /* 0x004ea20000201800 */
[----:B------:R-:W-:-:S04]  /*0d90*/  FMUL R18, R24, R21 ;  /* 0x0000001518127220 */ /* 0x000fc80000400000 */
[----:B------:R-:W-:Y:S02]  /*0da0*/  FFMA R18, R7, R32, R18 ;  /* 0x0000002007127223 */ /* 0x000fe40000000012 */
[----:B--2---:R-:W-:Y:S02]  /*0db0*/  DADD R14, R14, R16 ;  /* 0x000000000e0e7229 */ /* 0x004fe40000000010 */
[----:B------:R-:W2:Y:S06]  /*0dc0*/  F2F.F64.F32 R16, R18 ;  /* 0x0000001200107310 */ /* 0x000eac0000201800 */
[----:B--2---:R-:W-:Y:S01]  /*0dd0*/  DFMA R16, R12, R14, R16 ;  /* 0x0000000e0c10722b */ /* 0x004fe20000000010 */
[----:B------:R-:W-:-:S04]  /*0de0*/  IADD3 R14, P0, PT, R23, R20, RZ ;  /* 0x00000014170e7210 */ /* 0x000fc80007f1e0ff */
[----:B------:R-:W-:Y:S02]  /*0df0*/  LEA.HI.X.SX32 R21, R23, RZ, 0x1, P0 ;  /* 0x000000ff17157211 */ /* 0x000fe400000f0eff */
[----:B------:R-:W-:-:S03]  /*0e00*/  SHF.L.U32 R15, R14, 0x2, RZ ;  /* 0x000000020e0f7819 */ /* 0x000fc600000006ff */
[----:B------:R-:W2:Y:S01]  /*0e10*/  F2F.F32.F64 R17, R16 ;  /* 0x0000001000117310 */ /* 0x000ea20000301000 */
[----:B------:R-:W-:Y:S02]  /*0e20*/  SHF.L.U64.HI R21, R14, 0x2, R21 ;  /* 0x000000020e157819 */ /* 0x000fe40000010215 */
[----:B-1----:R-:W-:Y:S01]  /*0e30*/  IADD3 R14, P0, PT, R15, UR7, RZ ;  /* 0x000000070f0e7c10 */ /* 0x002fe2000ff1e0ff */
[----:B------:R-:W-:-:S03]  /*0e40*/  IMAD.IADD R18, R25, 0x1, -R20 ;  /* 0x0000000119127824 */ /* 0x000fc600078e0a14 */
[----:B0-----:R-:W-:Y:S02]  /*0e50*/  IADD3.X R15, PT, PT, R21, UR6, RZ, P0, !PT ;  /* 0x00000006150f7c10 */ /* 0x001fe400087fe4ff */
[----:B------:R-:W-:-:S03]  /*0e60*/  LOP3.LUT R18, R18, 0x3, RZ, 0xc0, !PT ;  /* 0x0000000312127812 */ /* 0x000fc600078ec0ff */
[----:B--2---:R1:W-:Y:S01]  /*0e70*/  STG.E desc[UR8][R14.64+0x4], R17 ;  /* 0x000004110e007986 */ /* 0x0043e2000c101908 */
[----:B------:R-:W-:Y:S02]  /*0e80*/  ISETP.NE.AND P0, PT, R18, 0x2, PT ;  /* 0x000000021200780c */ /* 0x000fe40003f05270 */
[----:B------:R-:W-:-:S11]  /*0e90*/  LOP3.LUT R32, R20, 0x2, RZ, 0xfc, !PT ;  /* 0x0000000214207812 */ /* 0x000fd600078efcff */
[----:B-1----:R-:W-:Y:S05]  /*0ea0*/  @!P0 BRA `(.L_x_23) ;  /* 0x0000000000408947 */ /* 0x002fea0003800000 */
[----:B------:R-:W2:Y:S04]  /*0eb0*/  LDG.E R31, desc[UR8][R28.64+0xc] ;  /* 0x00000c081c1f7981 */ /* 0x000ea8000c1e1900 */
[----:B------:R-:W3:Y:S04]  /*0ec0*/  LDG.E R30, desc[UR8][R28.64+0x8] ;  /* 0x000008081c1e7981 */ /* 0x000ee8000c1e1900 */
[----:B------:R-:W4:Y:S01]  /*0ed0*/  LDG.E R27, desc[UR8][R28.64+0x4] ;  /* 0x000004081c1b7981 */ /* 0x000f22000c1e1900 */
[----:B------:R-:W-:Y:S02]  /*0ee0*/  VIADD R32, R20, 0x3 ;  /* 0x0000000314207836 */ /* 0x000fe40000000000 */
[----:B--2---:R-:W-:Y:S01]  /*0ef0*/  FMUL R16, R24, R31 ;  /* 0x0000001f18107220 */ /* 0x004fe20000400000 */
[----:B------:R-:W-:Y:S03]  /*0f00*/  F2F.F64.F32 R18, R31 ;  /* 0x0000001f00127310 */ /* 0x000fe60000201800 */
[----:B---3--:R-:W-:-:S05]  /*0f10*/  FFMA R21, R7, R30, R16 ;  /* 0x0000001e07157223 */ /* 0x008fca0000000010 */
[----:B------:R-:W0:Y:S02]  /*0f20*/  F2F.F64.F32 R16, R30 ;  /* 0x0000001e00107310 */ /* 0x000e240000201800 */
[----:B0-----:R-:W-:-:S08]  /*0f30*/  DADD R16, R16, R16 ;  /* 0x0000000010107229 */ /* 0x001fd00000000010 */
[----:B------:R-:W-:Y:S01]  /*0f40*/  DADD R16, R18, -R16 ;  /* 0x0000000012107229 */ /* 0x000fe20000000810 */
[----:B----4-:R-:W0:Y:S07]  /*0f50*/  F2F.F64.F32 R18, R27 ;  /* 0x0000001b00127310 */ /* 0x010e2e0000201800 */
[----:B0-----:R-:W-:Y:S01]  /*0f60*/  DADD R16, R16, R18 ;  /* 0x0000000010107229 */ /* 0x001fe20000000012 */
[----:B------:R-:W0:Y:S07]  /*0f70*/  F2F.F64.F32 R18, R21 ;  /* 0x0000001500127310 */ /* 0x000e2e0000201800 */
[----:B0-----:R-:W-:-:S10]  /*0f80*/  DFMA R16, R12, R16, R18 ;  /* 0x000000100c10722b */ /* 0x001fd40000000012 */
[----:B------:R-:W0:Y:S02]  /*0f90*/  F2F.F32.F64 R17, R16 ;  /* 0x0000001000117310 */ /* 0x000e240000301000 */
[----:B0-----:R1:W-:Y:S02]  /*0fa0*/  STG.E desc[UR8][R14.64+0x8], R17 ;  /* 0x000008110e007986 */ /* 0x0013e4000c101908 */
.L_x_23:
[----:B------:R-:W-:Y:S05]  /*0fb0*/  BSYNC.RECONVERGENT B1 ;  /* 0x0000000000017941 */ /* 0x000fea0003800200 */
.L_x_22:
[----:B01----:R-:W-:-:S05]  /*0fc0*/  IMAD.IADD R14, R20, 0x1, -R25 ;  /* 0x00000001140e7824 */ /* 0x003fca00078e0a19 */
[----:B------:R-:W-:-:S13]  /*0fd0*/  ISETP.GT.U32.AND P0, PT, R14, -0x4, PT ;  /* 0xfffffffc0e00780c */ /* 0x000fda0003f04070 */
[----:B------:R-:W-:Y:S05]  /*0fe0*/  @P0 BRA `(.L_x_21) ;  /* 0x00000004001c0947 */ /* 0x000fea0003800000 */
[----:B------:R-:W-:Y:S01]  /*0ff0*/  IADD3 R25, PT, PT, R32, -R25, RZ ;  /* 0x8000001920197210 */ /* 0x000fe20007ffe0ff */
[----:B------:R-:W-:-:S07]  /*1000*/  IMAD.IADD R23, R23, 0x1, R32 ;  /* 0x0000000117177824 */ /* 0x000fce00078e0220 */
.L_x_24:
[----:B0-----:R-:W0:Y:S02]  /*1010*/  LDC.64 R14, c[0x0][0x388] ;  /* 0x0000e200ff0e7b82 */ /* 0x001e240000000a00 */
[----:B0-----:R-:W-:-:S05]  /*1020*/  IMAD.WIDE R14, R23, 0x4, R14 ;  /* 0x00000004170e7825 */ /* 0x001fca00078e020e */
[----:B------:R-:W2:Y:S04]  /*1030*/  LDG.E R28, desc[UR8][R14.64] ;  /* 0x000000080e1c7981 */ /* 0x000ea8000c1e1900 */
[----:B------:R-:W3:Y:S04]  /*1040*/  LDG.E R21, desc[UR8][R14.64+0x4] ;  /* 0x000004080e157981 */ /* 0x000ee8000c1e1900 */
[----:B------:R-:W4:Y:S01]  /*1050*/  LDG.E R20, desc[UR8][R14.64+-0x4] ;  /* 0xfffffc080e147981 */ /* 0x000f22000c1e1900 */
[----:B--2---:R-:W0:Y:S01]  /*1060*/  F2F.F64.F32 R16, R28 ;  /* 0x0000001c00107310 */ /* 0x004e220000201800 */
[----:B---3--:R-:W-:-:S07]  /*1070*/  FMUL R30, R24, R21 ;  /* 0x00000015181e7220 */ /* 0x008fce0000400000 */
[----:B------:R-:W1:Y:S01]  /*1080*/  F2F.F64.F32 R18, R21 ;  /* 0x0000001500127310 */ /* 0x000e620000201800 */
[----:B------:R-:W-:Y:S01]  /*1090*/  FFMA R27, R7, R28, R30 ;  /* 0x0000001c071b7223 */ /* 0x000fe2000000001e */
[----:B0-----:R-:W-:-:S06]  /*10a0*/  DADD R16, R16, R16 ;  /* 0x0000000010107229 */ /* 0x001fcc0000000010 */
[----:B------:R-:W-:Y:S02]  /*10b0*/  F2F.F64.F32 R30, R27 ;  /* 0x0000001b001e7310 */ /* 0x000fe40000201800 */
[----:B-1----:R-:W-:-:S06]  /*10c0*/  DADD R16, R18, -R16 ;  /* 0x0000000012107229 */ /* 0x002fcc0000000810 */
[----:B----4-:R-:W0:Y:S02]  /*10d0*/  F2F.F64.F32 R18, R20 ;  /* 0x0000001400127310 */ /* 0x010e240000201800 */
[----:B0-----:R-:W-:-:S08]  /*10e0*/  DADD R16, R16, R18 ;  /* 0x0000000010107229 */ /* 0x001fd00000000012 */
[----:B------:R-:W-:Y:S01]  /*10f0*/  DFMA R30, R12, R16, R30 ;  /* 0x000000100c1e722b */ /* 0x000fe2000000001e */
[----:B------:R-:W-:Y:S01]  /*1100*/  MOV R17, UR5 ;  /* 0x0000000500117c02 */ /* 0x000fe20008000f00 */
[----:B------:R-:W-:-:S04]  /*1110*/  IMAD.U32 R16, RZ, RZ, UR4 ;  /* 0x00000004ff107e24 */ /* 0x000fc8000f8e00ff */
[----:B------:R-:W-:-:S04]  /*1120*/  IMAD.WIDE R16, R23, 0x4, R16 ;  /* 0x0000000417107825 */ /* 0x000fc800078e0210 */
[----:B------:R-:W0:Y:S02]  /*1130*/  F2F.F32.F64 R31, R30 ;  /* 0x0000001e001f7310 */ /* 0x000e240000301000 */
[----:B0-----:R0:W-:Y:S04]  /*1140*/  STG.E desc[UR8][R16.64+-0x8], R31 ;  /* 0xfffff81f10007986 */ /* 0x0011e8000c101908 */
[----:B------:R-:W2:Y:S04]  /*1150*/  LDG.E R32, desc[UR8][R14.64+0x4] ;  /* 0x000004080e207981 */ /* 0x000ea8000c1e1900 */
[----:B------:R-:W3:Y:S04]  /*1160*/  LDG.E R33, desc[UR8][R14.64+0x8] ;  /* 0x000008080e217981 */ /* 0x000ee8000c1e1900 */
[----:B------:R-:W4:Y:S01]  /*1170*/  LDG.E R34, desc[UR8][R14.64] ;  /* 0x000000080e227981 */ /* 0x000f22000c1e1900 */
[----:B--2---:R-:W1:Y:S08]  /*1180*/  F2F.F64.F32 R20, R32 ;  /* 0x0000002000147310 */ /* 0x004e700000201800 */
[----:B---3--:R-:W2:Y:S01]  /*1190*/  F2F.F64.F32 R18, R33 ;  /* 0x0000002100127310 */ /* 0x008ea20000201800 */
[----:B-1----:R-:W-:Y:S01]  /*11a0*/  DADD R20, R20, R20 ;  /* 0x0000000014147229 */ /* 0x002fe20000000014 */
[----:B------:R-:W-:-:S04]  /*11b0*/  FMUL R28, R24, R33 ;  /* 0x00000021181c7220 */ /* 0x000fc80000400000 */
[----:B------:R-:W-:-:S03]  /*11c0*/  FFMA R28, R7, R32, R28 ;  /* 0x00000020071c7223 */ /* 0x000fc6000000001c */
[----:B--2---:R-:W-:Y:S01]  /*11d0*/  DADD R20, R18, -R20 ;  /* 0x0000000012147229 */ /* 0x004fe20000000814 */
[----:B----4-:R-:W1:Y:S08]  /*11e0*/  F2F.F64.F32 R18, R34 ;  /* 0x0000002200127310 */ /* 0x010e700000201800 */
[----:B------:R-:W0:Y:S01]  /*11f0*/  F2F.F64.F32 R28, R28 ;  /* 0x0000001c001c7310 */ /* 0x000e220000201800 */
[----:B-1----:R-:W-:-:S08]  /*1200*/  DADD R18, R20, R18 ;  /* 0x0000000014127229 */ /* 0x002fd00000000012 */
[----:B0-----:R-:W-:-:S10]  /*1210*/  DFMA R30, R12, R18, R28 ;  /* 0x000000120c1e722b */ /* 0x001fd4000000001c */
[----:B------:R-:W0:Y:S02]  /*1220*/  F2F.F32.F64 R31, R30 ;  /* 0x0000001e001f7310 */ /* 0x000e240000301000 */
[----:B0-----:R0:W-:Y:S04]  /*1230*/  STG.E desc[UR8][R16.64+-0x4], R31 ;  /* 0xfffffc1f10007986 */ /* 0x0011e8000c101908 */
[----:B------:R-:W2:Y:S04]  /*1240*/  LDG.E R29, desc[UR8][R14.64+0xc] ;  /* 0x00000c080e1d7981 */ /* 0x000ea8000c1e1900 */
[----:B------:R-:W3:Y:S04]  /*1250*/  LDG.E R32, desc[UR8][R14.64+0x8] ;  /* 0x000008080e207981 */ /* 0x000ee8000c1e1900 */
[----:B------:R-:W4:Y:S01]  /*1260*/  LDG.E R28, desc[UR8][R14.64+0x4] ;  /* 0x000004080e1c7981 */ /* 0x000f22000c1e1900 */
[----:B--2---:R-:W-:-:S04]  /*1270*/  FMUL R18, R24, R29 ;  /* 0x0000001d18127220 */ /* 0x004fc80000400000 */
[----:B---3--:R-:W-:Y:S02]  /*1280*/  FFMA R27, R7, R32, R18 ;  /* 0x00000020071b7223 */ /* 0x008fe40000000012 */
[----:B------:R-:W1:Y:S08]  /*1290*/  F2F.F64.F32 R18, R32 ;  /* 0x0000002000127310 */ /* 0x000e700000201800 */
[----:B------:R-:W2:Y:S01]  /*12a0*/  F2F.F64.F32 R20, R29 ;  /* 0x0000001d00147310 */ /* 0x000ea20000201800 */
[----:B-1----:R-:W-:-:S08]  /*12b0*/  DADD R18, R18, R18 ;  /* 0x0000000012127229 */ /* 0x002fd00000000012 */
[----:B--2---:R-:W-:Y:S01]  /*12c0*/  DADD R18, R20, -R18 ;  /* 0x0000000014127229 */ /* 0x004fe20000000812 */
[----:B----4-:R-:W1:Y:S07]  /*12d0*/  F2F.F64.F32 R20, R28 ;  /* 0x0000001c00147310 */ /* 0x010e6e0000201800 */
[----:B-1----:R-:W-:Y:S01]  /*12e0*/  DADD R18, R18, R20 ;  /* 0x0000000012127229 */ /* 0x002fe20000000014 */
[----:B------:R-:W0:Y:S07]  /*12f0*/  F2F.F64.F32 R20, R27 ;  /* 0x0000001b00147310 */ /* 0x000e2e0000201800 */
[----:B0-----:R-:W-:-:S10]  /*1300*/  DFMA R30, R12, R18, R20 ;  /* 0x000000120c1e722b */ /* 0x001fd40000000014 */
[----:B------:R-:W0:Y:S02]  /*1310*/  F2F.F32.F64 R31, R30 ;  /* 0x0000001e001f7310 */ /* 0x000e240000301000 */
[----:B0-----:R0:W-:Y:S04]  /*1320*/  STG.E desc[UR8][R16.64], R31 ;  /* 0x0000001f10007986 */ /* 0x0011e8000c101908 */
[----:B------:R-:W2:Y:S04]  /*1330*/  LDG.E R32, desc[UR8][R14.64+0xc] ;  /* 0x00000c080e207981 */ /* 0x000ea8000c1e1900 */
[----:B------:R-:W3:Y:S04]  /*1340*/  LDG.E R33, desc[UR8][R14.64+0x10] ;  /* 0x000010080e217981 */ /* 0x000ee8000c1e1900 */
[----:B------:R-:W4:Y:S01]  /*1350*/  LDG.E R29, desc[UR8][R14.64+0x8] ;  /* 0x000008080e1d7981 */ /* 0x000f22000c1e1900 */
[----:B------:R-:W-:-:S05]  /*1360*/  VIADD R25, R25, 0x4 ;  /* 0x0000000419197836 */ /* 0x000fca0000000000 */
[----:B------:R-:W-:Y:S01]  /*1370*/  ISETP.NE.AND P0, PT, R25, RZ, PT ;  /* 0x000000ff1900720c */ /* 0x000fe20003f05270 */
[----:B------:R-:W-:Y:S01]  /*1380*/  VIADD R23, R23, 0x4 ;  /* 0x0000000417177836 */ /* 0x000fe20000000000 */
[----:B--2---:R-:W1:Y:S01]  /*1390*/  F2F.F64.F32 R18, R32 ;  /* 0x0000002000127310 */ /* 0x004e620000201800 */
[----:B---3--:R-:W-:-:S04]  /*13a0*/  FMUL R20, R24, R33 ;  /* 0x0000002118147220 */ /* 0x008fc80000400000 */
[----:B------:R-:W-:-:S03]  /*13b0*/  FFMA R28, R7, R32, R20 ;  /* 0x00000020071c7223 */ /* 0x000fc60000000014 */
[----:B------:R-:W2:Y:S01]  /*13c0*/  F2F.F64.F32 R20, R33 ;  /* 0x0000002100147310 */ /* 0x000ea20000201800 */
[----:B-1----:R-:W-:-:S08]  /*13d0*/  DADD R18, R18, R18 ;  /* 0x0000000012127229 */ /* 0x002fd00000000012 */
[----:B--2---:R-:W-:Y:S01]  /*13e0*/  DADD R18, R20, -R18 ;  /* 0x0000000014127229 */ /* 0x004fe20000000812 */
[----:B----4-:R-:W1:Y:S08]  /*13f0*/  F2F.F64.F32 R20, R29 ;  /* 0x0000001d00147310 */ /* 0x010e700000201800 */
[----:B0-----:R-:W0:Y:S01]  /*1400*/  F2F.F64.F32 R30, R28 ;  /* 0x0000001c001e7310 */ /* 0x001e220000201800 */
[----:B-1----:R-:W-:-:S08]  /*1410*/  DADD R18, R18, R20 ;  /* 0x0000000012127229 */ /* 0x002fd00000000014 */
[----:B0-----:R-:W-:-:S10]  /*1420*/  DFMA R18, R12, R18, R30 ;  /* 0x000000120c12722b */ /* 0x001fd4000000001e */
[----:B------:R-:W0:Y:S02]  /*1430*/  F2F.F32.F64 R19, R18 ;  /* 0x0000001200137310 */ /* 0x000e240000301000 */
[----:B0-----:R0:W-:Y:S01]  /*1440*/  STG.E desc[UR8][R16.64+0x4], R19 ;  /* 0x0000041310007986 */ /* 0x0011e2000c101908 */
[----:B------:R-:W-:Y:S05]  /*1450*/  @P0 BRA `(.L_x_24) ;  /* 0xfffffff800ec0947 */ /* 0x000fea000383ffff */
.L_x_21:
[----:B------:R-:W-:Y:S05]  /*1460*/  BSYNC.RECONVERGENT B0 ;  /* 0x0000000000007941 */ /* 0x000fea0003800200 */
.L_x_20:
[----:B------:R-:W-:Y:S01]  /*1470*/  ISETP.GE.AND P0, PT, R5, 0x2, PT ;  /* 0x000000020500780c */ /* 0x000fe20003f06270 */
[----:B------:R-:W-:-:S12]  /*1480*/  BSSY.RECONVERGENT B0, `(.L_x_25) ;  /* 0x0000037000007945 */ /* 0x000fd80003800200 */
[----:B------:R-:W-:Y:S05]  /*1490*/  @!P0 BRA `(.L_x_26) ;  /* 0x0000000000d48947 */ /* 0x000fea0003800000 */
[C---:B------:R-:W-:Y:S01]  /*14a0*/  IADD3 R14, PT, PT, R5.reuse, -0x2, RZ ;  /* 0xfffffffe050e7810 */ /* 0x040fe20007ffe0ff */
[----:B------:R-:W-:Y:S01]  /*14b0*/  BSSY.RECONVERGENT B1, `(.L_x_27) ;  /* 0x0000020000017945 */ /* 0x000fe20003800200 */
[----:B0-----:R-:W-:Y:S02]  /*14c0*/  IMAD.MOV.U32 R16, RZ, RZ, 0x2 ;  /* 0x00000002ff107424 */ /* 0x001fe400078e00ff */
[----:B------:R-:W-:Y:S01]  /*14d0*/  ISETP.GE.U32.AND P0, PT, R14, 0x3, PT ;  /* 0x000000030e00780c */ /* 0x000fe20003f06070 */
[----:B------:R-:W-:Y:S02]  /*14e0*/  VIADD R14, R5, 0xffffffff ;  /* 0xffffffff050e7836 */ /* 0x000fe40000000000 */
[----:B------:R-:W-:-:S03]  /*14f0*/  IMAD R5, R3, R26, R5 ;  /* 0x0000001a03057224 */ /* 0x000fc600078e0205 */
[----:B------:R-:W-:-:S07]  /*1500*/  LOP3.LUT R19, R14, 0x3, RZ, 0xc0, !PT ;  /* 0x000000030e137812 */ /* 0x000fce00078ec0ff */
[----:B------:R-:W-:Y:S05]  /*1510*/  @!P0 BRA `(.L_x_28) ;  /* 0x0000000000648947 */ /* 0x000fea0003800000 */
[----:B------:R-:W-:Y:S01]  /*1520*/  BSSY.RECONVERGENT B2, `(.L_x_29) ;  /* 0x0000017000027945 */ /* 0x000fe20003800200 */
[----:B------:R-:W-:Y:S02]  /*1530*/  LOP3.LUT R16, R14, 0xfffffffc, RZ, 0xc0, !PT ;  /* 0xfffffffc0e107812 */ /* 0x000fe400078ec0ff */
[----:B------:R-:W-:-:S07]  /*1540*/  MOV R18, 0x2 ;  /* 0x0000000200127802 */ /* 0x000fce0000000f00 */
.L_x_30:
[----:B0-----:R-:W0:Y:S01]  /*1550*/  LDC.64 R14, c[0x0][0x380] ;  /* 0x0000e000ff0e7b82 */ /* 0x001e220000000a00 */
[----:B------:R-:W-:-:S04]  /*1560*/  IMAD.IADD R17, R5, 0x1, -R18 ;  /* 0x0000000105117824 */ /* 0x000fc800078e0a12 */
[----:B0-----:R-:W-:-:S05]  /*1570*/  IMAD.WIDE R14, R17, 0x4, R14 ;  /* 0x00000004110e7825 */ /* 0x001fca00078e020e */
[----:B------:R-:W2:Y:S04]  /*1580*/  LDG.E R17, desc[UR8][R14.64+0x4] ;  /* 0x000004080e117981 */ /* 0x000ea8000c1e1900 */
[----:B------:R-:W2:Y:S04]  /*1590*/  LDG.E R21, desc[UR8][R14.64] ;  /* 0x000000080e157981 */ /* 0x000ea8000c1e1900 */
[----:B------:R-:W3:Y:S04]  /*15a0*/  LDG.E R20, desc[UR8][R14.64+-0x4] ;  /* 0xfffffc080e147981 */ /* 0x000ee8000c1e1900 */
[----:B------:R-:W4:Y:S04]  /*15b0*/  LDG.E R26, desc[UR8][R14.64+-0x8] ;  /* 0xfffff8080e1a7981 */ /* 0x000f28000c1e1900 */
[----:B------:R-:W5:Y:S01]  /*15c0*/  LDG.E R28, desc[UR8][R14.64+-0xc] ;  /* 0xfffff4080e1c7981 */ /* 0x000f62000c1e1900 */
[C---:B------:R-:W-:Y:S01]  /*15d0*/  VIADD R27, R18.reuse, 0x2 ;  /* 0x00000002121b7836 */ /* 0x040fe20000000000 */
[----:B------:R-:W-:-:S04]  /*15e0*/  IADD3 R18, PT, PT, R18, 0x4, RZ ;  /* 0x0000000412127810 */ /* 0x000fc80007ffe0ff */
[----:B------:R-:W-:Y:S01]  /*15f0*/  ISETP.NE.AND P0, PT, R27, R16, PT ;  /* 0x000000101b00720c */ /* 0x000fe20003f05270 */
[----:B--2---:R-:W-:-:S04]  /*1600*/  FFMA R17, R0, R17, R21 ;  /* 0x0000001100117223 */ /* 0x004fc80000000015 */
[C---:B---3--:R-:W-:Y:S01]  /*1610*/  FFMA R21, R0.reuse, R17, R20 ;  /* 0x0000001100157223 */ /* 0x048fe20000000014 */
[----:B------:R0:W-:Y:S03]  /*1620*/  STG.E desc[UR8][R14.64], R17 ;  /* 0x000000110e007986 */ /* 0x0001e6000c101908 */
[C---:B----4-:R-:W-:Y:S01]  /*1630*/  FFMA R23, R0.reuse, R21, R26 ;  /* 0x0000001500177223 */ /* 0x050fe2000000001a */
[----:B------:R0:W-:Y:S03]  /*1640*/  STG.E desc[UR8][R14.64+-0x4], R21 ;  /* 0xfffffc150e007986 */ /* 0x0001e6000c101908 */
[----:B-----5:R-:W-:Y:S01]  /*1650*/  FFMA R25, R0, R23, R28 ;  /* 0x0000001700197223 */ /* 0x020fe2000000001c */
[----:B------:R0:W-:Y:S04]  /*1660*/  STG.E desc[UR8][R14.64+-0x8], R23 ;  /* 0xfffff8170e007986 */ /* 0x0001e8000c101908 */
[----:B------:R0:W-:Y:S01]  /*1670*/  STG.E desc[UR8][R14.64+-0xc], R25 ;  /* 0xfffff4190e007986 */ /* 0x0001e2000c101908 */
[----:B------:R-:W-:Y:S05]  /*1680*/  @P0 BRA `(.L_x_30) ;  /* 0xfffffffc00b00947 */ /* 0x000fea000383ffff */
[----:B------:R-:W-:Y:S05]  /*1690*/  BSYNC.RECONVERGENT B2 ;  /* 0x0000000000027941 */ /* 0x000fea0003800200 */
.L_x_29:
[----:B------:R-:W-:-:S07]  /*16a0*/  IMAD.MOV.U32 R16, RZ, RZ, R18 ;  /* 0x000000ffff107224 */ /* 0x000fce00078e0012 */
.L_x_28:
[----:B------:R-:W-:Y:S05]  /*16b0*/  BSYNC.RECONVERGENT B1 ;  /* 0x0000000000017941 */ /* 0x000fea0003800200 */
.L_x_27:
[----:B------:R-:W-:-:S13]  /*16c0*/  ISETP.NE.AND P0, PT, R19, RZ, PT ;  /* 0x000000ff1300720c */ /* 0x000fda0003f05270 */
[----:B------:R-:W-:Y:S05]  /*16d0*/  @!P0 BRA `(.L_x_26) ;  /* 0x0000000000448947 */ /* 0x000fea0003800000 */
[----:B0-----:R-:W0:Y:S01]  /*16e0*/  LDC.64 R14, c[0x0][0x380] ;  /* 0x0000e000ff0e7b82 */ /* 0x001e220000000a00 */
[----:B------:R-:W-:-:S04]  /*16f0*/  IMAD.IADD R5, R5, 0x1, -R16 ;  /* 0x0000000105057824 */ /* 0x000fc800078e0a10 */
[----:B0-----:R-:W-:-:S05]  /*1700*/  IMAD.WIDE R14, R5, 0x4, R14 ;  /* 0x00000004050e7825 */ /* 0x001fca00078e020e */
[----:B------:R-:W2:Y:S04]  /*1710*/  LDG.E R5, desc[UR8][R14.64+0x4] ;  /* 0x000004080e057981 */ /* 0x000ea8000c1e1900 */
[----:B------:R-:W2:Y:S01]  /*1720*/  LDG.E R17, desc[UR8][R14.64] ;  /* 0x000000080e117981 */ /* 0x000ea2000c1e1900 */
[----:B------:R-:W-:Y:S01]  /*1730*/  ISETP.NE.AND P0, PT, R19, 0x1, PT ;  /* 0x000000011300780c */ /* 0x000fe20003f05270 */
[----:B--2---:R-:W-:-:S05]  /*1740*/  FFMA R17, R0, R5, R17 ;  /* 0x0000000500117223 */ /* 0x004fca0000000011 */
[----:B------:R1:W-:Y:S07]  /*1750*/  STG.E desc[UR8][R14.64], R17 ;  /* 0x000000110e007986 */ /* 0x0003ee000c101908 */
[----:B------:R-:W-:Y:S05]  /*1760*/  @!P0 BRA `(.L_x_26) ;  /* 0x0000000000208947 */ /* 0x000fea0003800000 */
[----:B------:R-:W1:Y:S01]  /*1770*/  LDG.E R5, desc[UR8][R14.64+-0x4] ;  /* 0xfffffc080e057981 */ /* 0x000e62000c1e1900 */
[----:B------:R-:W-:Y:S01]  /*1780*/  ISETP.NE.AND P0, PT, R19, 0x2, PT ;  /* 0x000000021300780c */ /* 0x000fe20003f05270 */
[----:B-1----:R-:W-:-:S05]  /*1790*/  FFMA R17, R0, R17, R5 ;  /* 0x0000001100117223 */ /* 0x002fca0000000005 */
[----:B------:R2:W-:Y:S07]  /*17a0*/  STG.E desc[UR8][R14.64+-0x4], R17 ;  /* 0xfffffc110e007986 */ /* 0x0005ee000c101908 */
[----:B------:R-:W-:Y:S05]  /*17b0*/  @!P0 BRA `(.L_x_26) ;  /* 0x00000000000c8947 */ /* 0x000fea0003800000 */
[----:B------:R-:W3:Y:S02]  /*17c0*/  LDG.E R5, desc[UR8][R14.64+-0x8] ;  /* 0xfffff8080e057981 */ /* 0x000ee4000c1e1900 */
[----:B---3--:R-:W-:-:S05]  /*17d0*/  FFMA R5, R0, R17, R5 ;  /* 0x0000001100057223 */ /* 0x008fca0000000005 */
[----:B------:R3:W-:Y:S02]  /*17e0*/  STG.E desc[UR8][R14.64+-0x8], R5 ;  /* 0xfffff8050e007986 */ /* 0x0007e4000c101908 */
.L_x_26:
[----:B------:R-:W-:Y:S05]  /*17f0*/  BSYNC.RECONVERGENT B0 ;  /* 0x0000000000007941 */ /* 0x000fea0003800200 */
.L_x_25:
[----:B------:R-:W-:-:S04]  /*1800*/  IADD3 R3, PT, PT, R22, R3, RZ ;  /* 0x0000000316037210 */ /* 0x000fc80007ffe0ff */
[----:B------:R-:W-:-:S13]  /*1810*/  ISETP.GE.AND P0, PT, R3, R4, PT ;  /* 0x000000040300720c */ /* 0x000fda0003f06270 */
[----:B------:R-:W-:Y:S05]  /*1820*/  @!P0 BRA `(.L_x_31) ;  /* 0xfffffff000188947 */ /* 0x000fea000383ffff */
[----:B------:R-:W-:Y:S05]  /*1830*/  EXIT ;  /* 0x000000000000794d */ /* 0x000fea0003800000 */
        .weak           $__internal_0_$__cuda_sm20_div_rn_f64_full
        .type           $__internal_0_$__cuda_sm20_div_rn_f64_full,@function
        .size           $__internal_0_$__cuda_sm20_div_rn_f64_full,(.L_x_76 - $__internal_0_$__cuda_sm20_div_rn_f64_full)
$__internal_0_$__cuda_sm20_div_rn_f64_full:
[C---:B------:R-:W-:Y:S01]  /*1840*/  FSETP.GEU.AND P0, PT, |R13|.reuse, 1.469367938527859385e-39, PT ;  /* 0x001000000d00780b */ /* 0x040fe20003f0e200 */
[----:B------:R-:W-:Y:S01]  /*1850*/  IMAD.MOV.U32 R20, RZ, RZ, 0x1 ;  /* 0x00000001ff147424 */ /* 0x000fe200078e00ff */
[C---:B------:R-:W-:Y:S01]  /*1860*/  LOP3.LUT R10, R13.reuse, 0x800fffff, RZ, 0xc0, !PT ;  /* 0x800fffff0d0a7812 */ /* 0x040fe200078ec0ff */
[----:B------:R-:W-:Y:S01]  /*1870*/  IMAD.MOV.U32 R27, RZ, RZ, 0x1ca00000 ;  /* 0x1ca00000ff1b7424 */ /* 0x000fe200078e00ff */
[----:B------:R-:W-:Y:S02]  /*1880*/  LOP3.LUT R25, R13, 0x7ff00000, RZ, 0xc0, !PT ;  /* 0x7ff000000d197812 */ /* 0x000fe400078ec0ff */
[----:B------:R-:W-:Y:S01]  /*1890*/  LOP3.LUT R11, R10, 0x3ff00000, RZ, 0xfc, !PT ;  /* 0x3ff000000a0b7812 */ /* 0x000fe200078efcff */
[----:B------:R-:W-:-:S06]  /*18a0*/  IMAD.MOV.U32 R10, RZ, RZ, R12 ;  /* 0x000000ffff0a7224 */ /* 0x000fcc00078e000c */
[----:B------:R-:W-:-:S06]  /*18b0*/  @!P0 DMUL R10, R12, 8.98846567431157953865e+307 ;  /* 0x7fe000000c0a8828 */ /* 0x000fcc0000000000 */
[----:B------:R-:W0:Y:S02]  /*18c0*/  MUFU.RCP64H R21, R11 ;  /* 0x0000000b00157308 */ /* 0x000e240000001800 */
[----:B0-----:R-:W-:-:S08]  /*18d0*/  DFMA R14, R20, -R10, 1 ;  /* 0x3ff00000140e742b */ /* 0x001fd0000000080a */
[----:B------:R-:W-:-:S08]  /*18e0*/  DFMA R14, R14, R14, R14 ;  /* 0x0000000e0e0e722b */ /* 0x000fd0000000000e */
[----:B------:R-:W-:Y:S01]  /*18f0*/  DFMA R20, R20, R14, R20 ;  /* 0x0000000e1414722b */ /* 0x000fe20000000014 */
[----:B------:R-:W-:Y:S01]  /*1900*/  IMAD.MOV.U32 R15, RZ, RZ, R17 ;  /* 0x000000ffff0f7224 */ /* 0x000fe200078e0011 */
[----:B------:R-:W-:-:S04]  /*1910*/  MOV R14, R16 ;  /* 0x00000010000e7202 */ /* 0x000fc80000000f00 */
[----:B------:R-:W-:Y:S02]  /*1920*/  LOP3.LUT R26, R15, 0x7ff00000, RZ, 0xc0, !PT ;  /* 0x7ff000000f1a7812 */ /* 0x000fe400078ec0ff */
[C---:B------:R-:W-:Y:S01]  /*1930*/  DFMA R18, R20.reuse, -R10, 1 ;  /* 0x3ff000001412742b */ /* 0x040fe2000000080a */
[----:B------:R-:W-:Y:S01]  /*1940*/  IMAD.MOV.U32 R16, RZ, RZ, R14 ;  /* 0x000000ffff107224 */ /* 0x000fe200078e000e */
[----:B------:R-:W-:Y:S02]  /*1950*/  ISETP.GE.U32.AND P1, PT, R26, R25, PT ;  /* 0x000000191a00720c */ /* 0x000fe40003f26070 */
[----:B------:R-:W-:Y:S02]  /*1960*/  MOV R28, R26 ;  /* 0x0000001a001c7202 */ /* 0x000fe40000000f00 */
[----:B------:R-:W-:Y:S02]  /*1970*/  SEL R17, R27, 0x63400000, !P1 ;  /* 0x634000001b117807 */ /* 0x000fe40004800000 */
[----:B------:R-:W-:Y:S01]  /*1980*/  DFMA R18, R20, R18, R20 ;  /* 0x000000121412722b */ /* 0x000fe20000000014 */
[----:B------:R-:W-:-:S02]  /*1990*/  FSETP.GEU.AND P1, PT, |R15|, 1.469367938527859385e-39, PT ;  /* 0x001000000f00780b */ /* 0x000fc40003f2e200 */
[----:B------:R-:W-:-:S11]  /*19a0*/  LOP3.LUT R17, R17, 0x800fffff, R15, 0xf8, !PT ;  /* 0x800fffff11117812 */ /* 0x000fd600078ef80f */
[----:B------:R-:W-:Y:S05]  /*19b0*/  @P1 BRA `(.L_x_32) ;  /* 0x0000000000201947 */ /* 0x000fea0003800000 */
[----:B------:R-:W-:Y:S01]  /*19c0*/  LOP3.LUT R21, R13, 0x7ff00000, RZ, 0xc0, !PT ;  /* 0x7ff000000d157812 */ /* 0x000fe200078ec0ff */
[----:B------:R-:W-:-:S03]  /*19d0*/  IMAD.MOV.U32 R20, RZ, RZ, RZ ;  /* 0x000000ffff147224 */ /* 0x000fc600078e00ff */
[----:B------:R-:W-:-:S04]  /*19e0*/  ISETP.GE.U32.AND P1, PT, R26, R21, PT ;  /* 0x000000151a00720c */ /* 0x000fc80003f26070 */
[----:B------:R-:W-:-:S04]  /*19f0*/  SEL R21, R27, 0x63400000, !P1 ;  /* 0x634000001b157807 */ /* 0x000fc80004800000 */
[----:B------:R-:W-:-:S04]  /*1a00*/  LOP3.LUT R21, R21, 0x80000000, R15, 0xf8, !PT ;  /* 0x8000000015157812 */ /* 0x000fc800078ef80f */
[----:B------:R-:W-:-:S06]  /*1a10*/  LOP3.LUT R21, R21, 0x100000, RZ, 0xfc, !PT ;  /* 0x0010000015157812 */ /* 0x000fcc00078efcff */
[----:B------:R-:W-:-:S10]  /*1a20*/  DFMA R16, R16, 2, -R20 ;  /* 0x400000001010782b */ /* 0x000fd40000000814 */
[----:B------:R-:W-:-:S07]  /*1a30*/  LOP3.LUT R28, R17, 0x7ff00000, RZ, 0xc0, !PT ;  /* 0x7ff00000111c7812 */ /* 0x000fce00078ec0ff */
.L_x_32:
[----:B------:R-:W-:Y:S01]  /*1a40*/  DMUL R20, R18, R16 ;  /* 0x0000001012147228 */ /* 0x000fe20000000000 */
[----:B------:R-:W-:-:S07]  /*1a50*/  @!P0 LOP3.LUT R25, R11, 0x7ff00000, RZ, 0xc0, !PT ;  /* 0x7ff000000b198812 */ /* 0x000fce00078ec0ff */
[----:B------:R-:W-:-:S08]  /*1a60*/  DFMA R22, R20, -R10, R16 ;  /* 0x8000000a1416722b */ /* 0x000fd00000000010 */
[----:B------:R-:W-:Y:S01]  /*1a70*/  DFMA R22, R18, R22, R20 ;  /* 0x000000161216722b */ /* 0x000fe20000000014 */
[----:B------:R-:W-:-:S04]  /*1a80*/  IADD3 R18, PT, PT, R28, -0x1, RZ ;  /* 0xffffffff1c127810 */ /* 0x000fc80007ffe0ff */
[----:B------:R-:W-:Y:S01]  /*1a90*/  ISETP.GT.U32.AND P0, PT, R18, 0x7feffffe, PT ;  /* 0x7feffffe1200780c */ /* 0x000fe20003f04070 */
[----:B------:R-:W-:-:S05]  /*1aa0*/  VIADD R18, R25, 0xffffffff ;  /* 0xffffffff19127836 */ /* 0x000fca0000000000 */
[----:B------:R-:W-:-:S13]  /*1ab0*/  ISETP.GT.U32.OR P0, PT, R18, 0x7feffffe, P0 ;  /* 0x7feffffe1200780c */ /* 0x000fda0000704470 */
[----:B------:R-:W-:Y:S05]  /*1ac0*/  @P0 BRA `(.L_x_33) ;  /* 0x00000000006c0947 */ /* 0x000fea0003800000 */
[----:B------:R-:W-:-:S04]  /*1ad0*/  LOP3.LUT R15, R13, 0x7ff00000, RZ, 0xc0, !PT ;  /* 0x7ff000000d0f7812 */ /* 0x000fc800078ec0ff */
[CC--:B------:R-:W-:Y:S02]  /*1ae0*/  VIADDMNMX R14, R26.reuse, -R15.reuse, 0xb9600000, !PT ;  /* 0xb96000001a0e7446 */ /* 0x0c0fe4000780090f */
[----:B------:R-:W-:Y:S02]  /*1af0*/  ISETP.GE.U32.AND P0, PT, R26, R15, PT ;  /* 0x0000000f1a00720c */ /* 0x000fe40003f06070 */
[----:B------:R-:W-:Y:S02]  /*1b00*/  VIMNMX R14, PT, PT, R14, 0x46a00000, PT ;  /* 0x46a000000e0e7848 */ /* 0x000fe40003fe0100 */
[----:B------:R-:W-:-:S05]  /*1b10*/  SEL R27, R27, 0x63400000, !P0 ;  /* 0x634000001b1b7807 */ /* 0x000fca0004000000 */
[----:B------:R-:W-:Y:S02]  /*1b20*/  IMAD.IADD R20, R14, 0x1, -R27 ;  /* 0x000000010e147824 */ /* 0x000fe400078e0a1b */
[----:B------:R-:W-:-:S03]  /*1b30*/  IMAD.MOV.U32 R14, RZ, RZ, RZ ;  /* 0x000000ffff0e7224 */ /* 0x000fc600078e00ff */
[----:B------:R-:W-:-:S06]  /*1b40*/  IADD3 R15, PT, PT, R20, 0x7fe00000, RZ ;  /* 0x7fe00000140f7810 */ /* 0x000fcc0007ffe0ff */
[----:B------:R-:W-:-:S10]  /*1b50*/  DMUL R18, R22, R14 ;  /* 0x0000000e16127228 */ /* 0x000fd40000000000 */
[----:B------:R-:W-:-:S13]  /*1b60*/  FSETP.GTU.AND P0, PT, |R19|, 1.469367938527859385e-39, PT ;  /* 0x001000001300780b */ /* 0x000fda0003f0c200 */
[----:B------:R-:W-:Y:S05]  /*1b70*/  @P0 BRA `(.L_x_34) ;  /* 0x0000000000940947 */ /* 0x000fea0003800000 */
[----:B------:R-:W-:Y:S01]  /*1b80*/  DFMA R10, R22, -R10, R16 ;  /* 0x8000000a160a722b */ /* 0x000fe20000000010 */
[----:B------:R-:W-:-:S09]  /*1b90*/  IMAD.MOV.U32 R14, RZ, RZ, RZ ;  /* 0x000000ffff0e7224 */ /* 0x000fd200078e00ff */
[C---:B------:R-:W-:Y:S02]  /*1ba0*/  FSETP.NEU.AND P0, PT, R11.reuse, RZ, PT ;  /* 0x000000ff0b00720b */ /* 0x040fe40003f0d000 */
[----:B------:R-:W-:-:S04]  /*1bb0*/  LOP3.LUT R13, R11, 0x80000000, R13, 0x48, !PT ;  /* 0x800000000b0d7812 */ /* 0x000fc800078e480d */
[----:B------:R-:W-:-:S07]  /*1bc0*/  LOP3.LUT R15, R13, R15, RZ, 0xfc, !PT ;  /* 0x0000000f0d0f7212 */ /* 0x000fce00078efcff */
[----:B------:R-:W-:Y:S05]  /*1bd0*/  @!P0 BRA `(.L_x_34) ;  /* 0x00000000007c8947 */ /* 0x000fea0003800000 */
[----:B------:R-:W-:Y:S01]  /*1be0*/  IADD3 R11, PT, PT, -R20, RZ, RZ ;  /* 0x000000ff140b7210 */ /* 0x000fe20007ffe1ff */
[----:B------:R-:W-:Y:S01]  /*1bf0*/  IMAD.MOV.U32 R10, RZ, RZ, RZ ;  /* 0x000000ffff0a7224 */ /* 0x000fe200078e00ff */
[----:B------:R-:W-:-:S05]  /*1c00*/  DMUL.RP R14, R22, R14 ;  /* 0x0000000e160e7228 */ /* 0x000fca0000008000 */
[----:B------:R-:W-:-:S05]  /*1c10*/  DFMA R10, R18, -R10, R22 ;  /* 0x8000000a120a722b */ /* 0x000fca0000000016 */
[----:B------:R-:W-:Y:S02]  /*1c20*/  LOP3.LUT R13, R15, R13, RZ, 0x3c, !PT ;  /* 0x0000000d0f0d7212 */ /* 0x000fe400078e3cff */
[----:B------:R-:W-:-:S04]  /*1c30*/  IADD3 R10, PT, PT, -R20, -0x43300000, RZ ;  /* 0xbcd00000140a7810 */ /* 0x000fc80007ffe1ff */
[----:B------:R-:W-:-:S04]  /*1c40*/  FSETP.NEU.AND P0, PT, |R11|, R10, PT ;  /* 0x0000000a0b00720b */ /* 0x000fc80003f0d200 */
[----:B------:R-:W-:Y:S02]  /*1c50*/  FSEL R18, R14, R18, !P0 ;  /* 0x000000120e127208 */ /* 0x000fe40004000000 */
[----:B------:R-:W-:Y:S01]  /*1c60*/  FSEL R19, R13, R19, !P0 ;  /* 0x000000130d137208 */ /* 0x000fe20004000000 */
[----:B------:R-:W-:Y:S06]  /*1c70*/  BRA `(.L_x_34) ;  /* 0x0000000000547947 */ /* 0x000fec0003800000 */
.L_x_33:
[----:B------:R-:W-:-:S14]  /*1c80*/  DSETP.NAN.AND P0, PT, R14, R14, PT ;  /* 0x0000000e0e00722a */ /* 0x000fdc0003f08000 */
[----:B------:R-:W-:Y:S05]  /*1c90*/  @P0 BRA `(.L_x_35) ;  /* 0x0000000000440947 */ /* 0x000fea0003800000 */
[----:B------:R-:W-:-:S14]  /*1ca0*/  DSETP.NAN.AND P0, PT, R12, R12, PT ;  /* 0x0000000c0c00722a */ /* 0x000fdc0003f08000 */
[----:B------:R-:W-:Y:S05]  /*1cb0*/  @P0 BRA `(.L_x_36) ;  /* 0x0000000000300947 */ /* 0x000fea0003800000 */
[----:B------:R-:W-:Y:S01]  /*1cc0*/  ISETP.NE.AND P0, PT, R28, R25, PT ;  /* 0x000000191c00720c */ /* 0x000fe20003f05270 */
[----:B------:R-:W-:Y:S01]  /*1cd0*/  IMAD.MOV.U32 R18, RZ, RZ, 0x0 ;  /* 0x00000000ff127424 */ /* 0x000fe200078e00ff */
[----:B------:R-:W-:-:S11]  /*1ce0*/  MOV R19, 0xfff80000 ;  /* 0xfff8000000137802 */ /* 0x000fd60000000f00 */
[----:B------:R-:W-:Y:S05]  /*1cf0*/  @!P0 BRA `(.L_x_34) ;  /* 0x0000000000348947 */ /* 0x000fea0003800000 */
[----:B------:R-:W-:Y:S02]  /*1d00*/  ISETP.NE.AND P0, PT, R28, 0x7ff00000, PT ;  /* 0x7ff000001c00780c */ /* 0x000fe40003f05270 */
[----:B------:R-:W-:Y:S02]  /*1d10*/  LOP3.LUT R19, R15, 0x80000000, R13, 0x48, !PT ;  /* 0x800000000f137812 */ /* 0x000fe400078e480d */
[----:B------:R-:W-:-:S13]  /*1d20*/  ISETP.EQ.OR P0, PT, R25, RZ, !P0 ;  /* 0x000000ff1900720c */ /* 0x000fda0004702670 */
[----:B------:R-:W-:Y:S01]  /*1d30*/  @P0 LOP3.LUT R10, R19, 0x7ff00000, RZ, 0xfc, !PT ;  /* 0x7ff00000130a0812 */ /* 0x000fe200078efcff */
[----:B------:R-:W-:Y:S02]  /*1d40*/  @!P0 IMAD.MOV.U32 R18, RZ, RZ, RZ ;  /* 0x000000ffff128224 */ /* 0x000fe400078e00ff */
[----:B------:R-:W-:Y:S01]  /*1d50*/  @P0 IMAD.MOV.U32 R18, RZ, RZ, RZ ;  /* 0x000000ffff120224 */ /* 0x000fe200078e00ff */
[----:B------:R-:W-:Y:S01]  /*1d60*/  @P0 MOV R19, R10 ;  /* 0x0000000a00130202 */ /* 0x000fe20000000f00 */
[----:B------:R-:W-:Y:S06]  /*1d70*/  BRA `(.L_x_34) ;  /* 0x0000000000147947 */ /* 0x000fec0003800000 */
.L_x_36:
[----:B------:R-:W-:Y:S01]  /*1d80*/  LOP3.LUT R19, R13, 0x80000, RZ, 0xfc, !PT ;  /* 0x000800000d137812 */ /* 0x000fe200078efcff */
[----:B------:R-:W-:Y:S01]  /*1d90*/  IMAD.MOV.U32 R18, RZ, RZ, R12 ;  /* 0x000000ffff127224 */ /* 0x000fe200078e000c */
[----:B------:R-:W-:Y:S06]  /*1da0*/  BRA `(.L_x_34) ;  /* 0x0000000000087947 */ /* 0x000fec0003800000 */
.L_x_35:
[----:B------:R-:W-:Y:S01]  /*1db0*/  LOP3.LUT R19, R15, 0x80000, RZ, 0xfc, !PT ;  /* 0x000800000f137812 */ /* 0x000fe200078efcff */
[----:B------:R-:W-:-:S07]  /*1dc0*/  IMAD.MOV.U32 R18, RZ, RZ, R14 ;  /* 0x000000ffff127224 */ /* 0x000fce00078e000e */
.L_x_34:
[----:B------:R-:W-:Y:S01]  /*1dd0*/  MOV R10, R4 ;  /* 0x00000004000a7202 */ /* 0x000fe20000000f00 */
[----:B------:R-:W-:-:S04]  /*1de0*/  IMAD.MOV.U32 R11, RZ, RZ, 0x0 ;  /* 0x00000000ff0b7424 */ /* 0x000fc800078e00ff */
[----:B------:R-:W-:Y:S05]  /*1df0*/  RET.REL.NODEC R10 `(_Z21localWeightAndSweep_RPfS_iif) ;  /* 0xffffffe00a807950 */ /* 0x000fea0003c3ffff */
.L_x_37:
        /* <DEDUP_REMOVED lines=16> */
.L_x_76:


//--------------------- .text._Z19coarseToFineSweep_LPfS_iif --------------------------
	.section	.text._Z19coarseToFineSweep_LPfS_iif,"ax",@progbits
	.align	128
        .global         _Z19coarseToFineSweep_LPfS_iif
        .type           _Z19coarseToFineSweep_LPfS_iif,@function
        .size           _Z19coarseToFineSweep_LPfS_iif,(.L_x_82 - _Z19coarseToFineSweep_LPfS_iif)
        .other          _Z19coarseToFineSweep_LPfS_iif,@"STO_CUDA_ENTRY STV_DEFAULT"
_Z19coarseToFineSweep_LPfS_iif:
.text._Z19coarseToFineSweep_LPfS_iif:
[----:B------:R-:W-:Y:S08]  /*0000*/  LDC R1, c[0x0][0x37c] ;  /* 0x0000df00ff017b82 */ /* 0x000ff00000000800 */
[----:B------:R-:W0:Y:S08]  /*0010*/  LDC.64 R2, c[0x0][0x390] ;  /* 0x0000e400ff027b82 */ /* 0x000e300000000a00 */
[----:B------:R-:W1:Y:S01]  /*0020*/  S2UR UR4, SR_CTAID.X ;  /* 0x00000000000479c3 */ /* 0x000e620000002500 */
[----:B0-----:R-:W-:-:S04]  /*0030*/  IABS R7, R3 ;  /* 0x0000000300077213 */ /* 0x001fc80000000000 */
[----:B------:R-:W0:Y:S08]  /*0040*/  I2F.RP R0, R7 ;  /* 0x0000000700007306 */ /* 0x000e300000209400 */
[----:B0-----:R-:W0:Y:S02]  /*0050*/  MUFU.RCP R0, R0 ;  /* 0x0000000000007308 */ /* 0x001e240000001000 */
[----:B0-----:R-:W-:-:S06]  /*0060*/  IADD3 R4, PT, PT, R0, 0xffffffe, RZ ;  /* 0x0ffffffe00047810 */ /* 0x001fcc0007ffe0ff */
[----:B------:R0:W2:Y:S02]  /*0070*/  F2I.FTZ.U32.TRUNC.NTZ R5, R4 ;  /* 0x0000000400057305 */ /* 0x0000a4000021f000 */
[----:B0-----:R-:W-:Y:S01]  /*0080*/  HFMA2 R4, -RZ, RZ, 0, 0 ;  /* 0x00000000ff047431 */ /* 0x001fe200000001ff */
[----:B--2---:R-:W-:-:S05]  /*0090*/  IADD3 R6, PT, PT, RZ, -R5, RZ ;  /* 0x80000005ff067210 */ /* 0x004fca0007ffe0ff */
[----:B------:R-:W-:Y:S01]  /*00a0*/  IMAD R9, R6, R7, RZ ;  /* 0x0000000706097224 */ /* 0x000fe200078e02ff */
[----:B------:R-:W-:-:S03]  /*00b0*/  IABS R6, R2 ;  /* 0x0000000200067213 */ /* 0x000fc60000000000 */
[----:B------:R-:W-:-:S06]  /*00c0*/  IMAD.HI.U32 R5, R5, R9, R4 ;  /* 0x0000000905057227 */ /* 0x000fcc00078e0004 */
[----:B------:R-:W-:-:S05]  /*00d0*/  IMAD.HI.U32 R5, R5, R6, RZ ;  /* 0x0000000605057227 */ /* 0x000fca00078e00ff */
[----:B------:R-:W-:-:S05]  /*00e0*/  IADD3 R0, PT, PT, -R5, RZ, RZ ;  /* 0x000000ff05007210 */ /* 0x000fca0007ffe1ff */
[C---:B------:R-:W-:Y:S02]  /*00f0*/  IMAD R0, R7.reuse, R0, R6 ;  /* 0x0000000007007224 */ /* 0x040fe400078e0206 */
[----:B------:R-:W1:Y:S03]  /*0100*/  S2R R6, SR_TID.X ;  /* 0x0000000000067919 */ /* 0x000e660000002100 */
[----:B------:R-:W-:-:S13]  /*0110*/  ISETP.GT.U32.AND P1, PT, R7, R0, PT ;  /* 0x000000000700720c */ /* 0x000fda0003f24070 */
[-C--:B------:R-:W-:Y:S01]  /*0120*/  @!P1 IADD3 R0, PT, PT, R0, -R7.reuse, RZ ;  /* 0x8000000700009210 */ /* 0x080fe20007ffe0ff */
[----:B------:R-:W-:Y:S01]  /*0130*/  @!P1 VIADD R5, R5, 0x1 ;  /* 0x0000000105059836 */ /* 0x000fe20000000000 */
[----:B------:R-:W-:Y:S02]  /*0140*/  ISETP.NE.AND P1, PT, R3, RZ, PT ;  /* 0x000000ff0300720c */ /* 0x000fe40003f25270 */
[----:B------:R-:W-:Y:S02]  /*0150*/  ISETP.GE.U32.AND P0, PT, R0, R7, PT ;  /* 0x000000070000720c */ /* 0x000fe40003f06070 */
[----:B------:R-:W-:Y:S01]  /*0160*/  LOP3.LUT R0, R2, R3, RZ, 0x3c, !PT ;  /* 0x0000000302007212 */ /* 0x000fe200078e3cff */
[----:B------:R-:W1:Y:S03]  /*0170*/  LDC R7, c[0x0][0x360] ;  /* 0x0000d800ff077b82 */ /* 0x000e660000000800 */
        /* <DEDUP_REMOVED lines=8> */
[----:B------:R-:W-:Y:S02]  /*0200*/  @!P0 IMAD.MOV R4, RZ, RZ, R5 ;  /* 0x000000ffff048224 */ /* 0x000fe400078e0205 */
[----:B-1----:R-:W-:-:S03]  /*0210*/  IMAD R5, R7, UR4, R6 ;  /* 0x0000000407057c24 */ /* 0x002fc6000f8e0206 */
[----:B------:R-:W-:-:S04]  /*0220*/  IADD3 R2, PT, PT, R4, -0x1, RZ ;  /* 0xffffffff04027810 */ /* 0x000fc80007ffe0ff */
[----:B------:R-:W-:-:S13]  /*0230*/  ISETP.GE.AND P0, PT, R5, R2, PT ;  /* 0x000000020500720c */ /* 0x000fda0003f06270 */
[----:B------:R-:W-:Y:S05]  /*0240*/  @P0 EXIT ;  /* 0x000000000000094d */ /* 0x000fea0003800000 */
[----:B------:R-:W0:Y:S01]  /*0250*/  LDC R9, c[0x0][0x398] ;  /* 0x0000e600ff097b82 */ /* 0x000e220000000800 */
[----:B------:R-:W-:Y:S01]  /*0260*/  MOV R6, 0x3bbb989d ;  /* 0x3bbb989d00067802 */ /* 0x000fe20000000f00 */
[----:B------:R-:W1:Y:S01]  /*0270*/  LDCU UR4, c[0x0][0x370] ;  /* 0x00006e00ff0477ac */ /* 0x000e620008000800 */
[----:B------:R-:W-:Y:S02]  /*0280*/  MOV R8, 0x437c0000 ;  /* 0x437c000000087802 */ /* 0x000fe40000000f00 */
[----:B------:R-:W-:Y:S01]  /*0290*/  IADD3 R4, PT, PT, R4, -0x2, RZ ;  /* 0xfffffffe04047810 */ /* 0x000fe20007ffe0ff */
[----:B------:R-:W2:Y:S01]  /*02a0*/  LDCU.64 UR6, c[0x0][0x358] ;  /* 0x00006b00ff0677ac */ /* 0x000ea20008000a00 */
[----:B0-----:R-:W-:-:S04]  /*02b0*/  FFMA.SAT R3, R9, -R6, 0.5 ;  /* 0x3f00000009037423 */ /* 0x001fc80000002806 */
[----:B------:R-:W-:-:S04]  /*02c0*/  FFMA.RM R3, R3, R8, 12582913 ;  /* 0x4b40000103037423 */ /* 0x000fc80000004008 */
[C---:B------:R-:W-:Y:S01]  /*02d0*/  FADD R6, R3.reuse, -12583039 ;  /* 0xcb40007f03067421 */ /* 0x040fe20000000000 */
[----:B------:R-:W-:-:S03]  /*02e0*/  SHF.L.U32 R3, R3, 0x17, RZ ;  /* 0x0000001703037819 */ /* 0x000fc600000006ff */
[----:B------:R-:W-:-:S04]  /*02f0*/  FFMA R6, R9, -1.4426950216293334961, -R6 ;  /* 0xbfb8aa3b09067823 */ /* 0x000fc80000000806 */
[----:B------:R-:W-:Y:S01]  /*0300*/  FFMA R8, R9, -1.925963033500011079e-08, R6 ;  /* 0xb2a5706009087823 */ /* 0x000fe20000000006 */
[----:B-1----:R-:W-:-:S05]  /*0310*/  IMAD R6, R7, UR4, RZ ;  /* 0x0000000407067c24 */ /* 0x002fca000f8e02ff */
[----:B------:R-:W0:Y:S02]  /*0320*/  MUFU.EX2 R8, R8 ;  /* 0x0000000800087308 */ /* 0x000e240000000800 */
[----:B0-2---:R-:W-:-:S07]  /*0330*/  FMUL R3, R3, R8 ;  /* 0x0000000803037220 */ /* 0x005fce0000400000 */
.L_x_51:
[----:B0-----:R-:W0:Y:S01]  /*0340*/  LDC R9, c[0x0][0x394] ;  /* 0x0000e500ff097b82 */ /* 0x001e220000000800 */
[C---:B------:R-:W-:Y:S01]  /*0350*/  ISETP.NE.AND P0, PT, R5.reuse, R4, PT ;  /* 0x000000040500720c */ /* 0x040fe20003f05270 */
[----:B------:R-:W-:Y:S01]  /*0360*/  BSSY.RECONVERGENT B3, `(.L_x_38) ;  /* 0x00000ed000037945 */ /* 0x000fe20003800200 */
[C---:B------:R-:W-:Y:S02]  /*0370*/  ISETP.GT.AND P1, PT, R0.reuse, RZ, PT ;  /* 0x000000ff0000720c */ /* 0x040fe40003f24270 */
[-C--:B0-----:R-:W-:Y:S01]  /*0380*/  SEL R8, R0, R9.reuse, !P0 ;  /* 0x0000000900087207 */ /* 0x081fe20004000000 */
[-C--:B-12---:R-:W-:Y:S02]  /*0390*/  IMAD R7, R5, R9.reuse, R9 ;  /* 0x0000000905077224 */ /* 0x086fe400078e0209 */
[----:B------:R-:W-:Y:S01]  /*03a0*/  IMAD.IADD R5, R6, 0x1, R5 ;  /* 0x0000000106057824 */ /* 0x000fe200078e0205 */
[----:B------:R-:W-:-:S04]  /*03b0*/  SEL R22, R8, R9, P1 ;  /* 0x0000000908167207 */ /* 0x000fc80000800000 */
[----:B------:R-:W-:Y:S02]  /*03c0*/  ISETP.GE.AND P0, PT, R22, 0x1, PT ;  /* 0x000000011600780c */ /* 0x000fe40003f06270 */
[----:B------:R-:W-:-:S11]  /*03d0*/  ISETP.GE.AND P1, PT, R5, R2, PT ;  /* 0x000000020500720c */ /* 0x000fd60003f26270 */
[----:B-----5:R-:W-:Y:S05]  /*03e0*/  @!P0 BRA `(.L_x_39) ;  /* 0x0000000c00908947 */ /* 0x020fea0003800000 */
[----:B------:R-:W0:Y:S01]  /*03f0*/  LDCU.64 UR4, c[0x0][0x380] ;  /* 0x00007000ff0477ac */ /* 0x000e220008000a00 */
[----:B------:R-:W-:Y:S02]  /*0400*/  SHF.R.S32.HI R8, RZ, 0x1f, R7 ;  /* 0x0000001fff087819 */ /* 0x000fe40000011407 */
[C---:B------:R-:W-:Y:S02]  /*0410*/  SHF.L.U32 R14, R7.reuse, 0x2, RZ ;  /* 0x00000002070e7819 */ /* 0x040fe400000006ff */
[----:B------:R-:W-:Y:S02]  /*0420*/  SHF.L.U64.HI R15, R7, 0x2, R8 ;  /* 0x00000002070f7819 */ /* 0x000fe40000010208 */
[----:B0-----:R-:W-:-:S04]  /*0430*/  IADD3 R12, P0, PT, R14, UR4, RZ ;  /* 0x000000040e0c7c10 */ /* 0x001fc8000ff1e0ff */
[----:B------:R-:W-:-:S05]  /*0440*/  IADD3.X R13, PT, PT, R15, UR5, RZ, P0, !PT ;  /* 0x000000050f0d7c10 */ /* 0x000fca00087fe4ff */
[----:B------:R0:W5:Y:S01]  /*0450*/  LDG.E R18, desc[UR6][R12.64+-0x4] ;  /* 0xfffffc060c127981 */ /* 0x000162000c1e1900 */
[C---:B------:R-:W-:Y:S01]  /*0460*/  ISETP.GE.U32.AND P0, PT, R22.reuse, 0x4, PT ;  /* 0x000000041600780c */ /* 0x040fe20003f06070 */
[----:B------:R-:W-:Y:S01]  /*0470*/  BSSY.RECONVERGENT B2, `(.L_x_40) ;  /* 0x00000c1000027945 */ /* 0x000fe20003800200 */
[----:B------:R-:W-:Y:S02]  /*0480*/  LOP3.LUT R9, R22, 0x3, RZ, 0xc0, !PT ;  /* 0x0000000316097812 */ /* 0x000fe400078ec0ff */
[----:B------:R-:W-:-:S09]  /*0490*/  MOV R20, 0x1 ;  /* 0x0000000100147802 */ /* 0x000fd20000000f00 */
[----:B0-----:R-:W-:Y:S05]  /*04a0*/  @!P0 BRA `(.L_x_41) ;  /* 0x0000000800f48947 */ /* 0x001fea0003800000 */
[----:B------:R-:W0:Y:S01]  /*04b0*/  LDCU.64 UR4, c[0x0][0x388] ;  /* 0x00007100ff0477ac */ /* 0x000e220008000a00 */
[----:B------:R-:W-:Y:S01]  /*04c0*/  LOP3.LUT R22, R22, 0x7ffffffc, RZ, 0xc0, !PT ;  /* 0x7ffffffc16167812 */ /* 0x000fe200078ec0ff */
[----:B------:R-:W-:Y:S01]  /*04d0*/  BSSY.RECONVERGENT B1, `(.L_x_42) ;  /* 0x00000b9000017945 */ /* 0x000fe20003800200 */
[----:B------:R-:W-:-:S03]  /*04e0*/  IADD3 R10, P3, PT, R12, 0x8, RZ ;  /* 0x000000080c0a7810 */ /* 0x000fc60007f7e0ff */
[----:B------:R-:W-:Y:S01]  /*04f0*/  BSSY.RELIABLE B0, `(.L_x_43) ;  /* 0x0000099000007945 */ /* 0x000fe20003800100 */
[----:B------:R-:W-:Y:S01]  /*0500*/  IADD3 R22, PT, PT, -R22, RZ, RZ ;  /* 0x000000ff16167210 */ /* 0x000fe20007ffe1ff */
[----:B------:R-:W-:Y:S01]  /*0510*/  IMAD.MOV.U32 R20, RZ, RZ, RZ ;  /* 0x000000ffff147224 */ /* 0x000fe200078e00ff */
[----:B------:R-:W-:Y:S02]  /*0520*/  IADD3.X R11, PT, PT, RZ, R13, RZ, P3, !PT ;  /* 0x0000000dff0b7210 */ /* 0x000fe40001ffe4ff */
[----:B------:R-:W-:Y:S02]  /*0530*/  ISETP.GE.AND P0, PT, R22, RZ, PT ;  /* 0x000000ff1600720c */ /* 0x000fe40003f06270 */
[----:B------:R-:W-:Y:S02]  /*0540*/  IADD3 R21, PT, PT, R7, 0x1, RZ ;  /* 0x0000000107157810 */ /* 0x000fe40007ffe0ff */
[----:B0-----:R-:W-:-:S04]  /*0550*/  IADD3 R14, P2, PT, R14, UR4, RZ ;  /* 0x000000040e0e7c10 */ /* 0x001fc8000ff5e0ff */
[----:B------:R-:W-:-:S05]  /*0560*/  IADD3.X R15, PT, PT, R15, UR5, RZ, P2, !PT ;  /* 0x000000050f0f7c10 */ /* 0x000fca00097fe4ff */
[----:B------:R-:W-:Y:S05]  /*0570*/  @P0 BRA `(.L_x_44) ;  /* 0x0000000800400947 */ /* 0x000fea0003800000 */
[----:B------:R-:W-:Y:S01]  /*0580*/  IADD3 R16, PT, PT, -R22, RZ, RZ ;  /* 0x000000ff16107210 */ /* 0x000fe20007ffe1ff */
[----:B------:R-:W-:Y:S01]  /*0590*/  BSSY.RECONVERGENT B4, `(.L_x_45) ;  /* 0x0000058000047945 */ /* 0x000fe20003800200 */
[----:B------:R-:W-:Y:S02]  /*05a0*/  PLOP3.LUT P0, PT, PT, PT, PT, 0x80, 0x8 ;  /* 0x000000000008781c */ /* 0x000fe40003f0f070 */
[----:B------:R-:W-:-:S13]  /*05b0*/  ISETP.GT.AND P2, PT, R16, 0xc, PT ;  /* 0x0000000c1000780c */ /* 0x000fda0003f44270 */
[----:B------:R-:W-:Y:S05]  /*05c0*/  @!P2 BRA `(.L_x_46) ;  /* 0x000000040050a947 */ /* 0x000fea0003800000 */
[----:B------:R-:W0:Y:S01]  /*05d0*/  LDC.64 R16, c[0x0][0x388] ;  /* 0x0000e200ff107b82 */ /* 0x000e220000000a00 */
[----:B------:R-:W-:-:S13]  /*05e0*/  PLOP3.LUT P0, PT, PT, PT, PT, 0x8, 0x80 ;  /* 0x000000000080781c */ /* 0x000fda0003f0e170 */
.L_x_47:
[----:B------:R-:W2:Y:S01]  /*05f0*/  LDG.E R19, desc[UR6][R14.64] ;  /* 0x000000060e137981 */ /* 0x000ea2000c1e1900 */
[----:B-----5:R-:W-:-:S04]  /*0600*/  FMUL R24, R18, R3 ;  /* 0x0000000312187220 */ /* 0x020fc80000400000 */
[----:B--2---:R-:W-:Y:S01]  /*0610*/  FADD R23, R19, R24 ;  /* 0x0000001813177221 */ /* 0x004fe20000000000 */
[----:B0-----:R-:W-:-:S04]  /*0620*/  IMAD.WIDE R18, R21, 0x4, R16 ;  /* 0x0000000415127825 */ /* 0x001fc800078e0210 */
        /* <DEDUP_REMOVED lines=13> */
[----:B------:R-:W3:Y:S01]  /*0700*/  LDG.E R26, desc[UR6][R14.64+0x10] ;  /* 0x000010060e1a7981 */ /* 0x000ee2000c1e1900 */
[----:B------:R-:W-:Y:S01]  /*0710*/  IADD3 R29, PT, PT, R21, 0x4, RZ ;  /* 0x00000004151d7810 */ /* 0x000fe20007ffe0ff */
[----:B------:R-:W-:-:S04]  /*0720*/  FMUL R28, R24, R3 ;  /* 0x00000003181c7220 */ /* 0x000fc80000400000 */
[----:B-1----:R-:W-:-:S04]  /*0730*/  IMAD.WIDE R24, R29, 0x4, R16 ;  /* 0x000000041d187825 */ /* 0x002fc800078e0210 */
[----:B---3--:R-:W-:-:S05]  /*0740*/  FADD R26, R26, R28 ;  /* 0x0000001c1a1a7221 */ /* 0x008fca0000000000 */
[----:B------:R-:W-:Y:S04]  /*0750*/  STG.E desc[UR6][R10.64+0x8], R26 ;  /* 0x0000081a0a007986 */ /* 0x000fe8000c101906 */
[----:B--2---:R-:W2:Y:S01]  /*0760*/  LDG.E R27, desc[UR6][R24.64] ;  /* 0x00000006181b7981 */ /* 0x004ea2000c1e1900 */
[----:B------:R-:W-:-:S04]  /*0770*/  FMUL R28, R28, R3 ;  /* 0x000000031c1c7220 */ /* 0x000fc80000400000 */
[----:B--2---:R-:W-:-:S05]  /*0780*/  FADD R27, R27, R28 ;  /* 0x0000001c1b1b7221 */ /* 0x004fca0000000000 */
[----:B------:R1:W-:Y:S04]  /*0790*/  STG.E desc[UR6][R10.64+0xc], R27 ;  /* 0x00000c1b0a007986 */ /* 0x0003e8000c101906 */
[----:B------:R-:W0:Y:S01]  /*07a0*/  LDG.E R18, desc[UR6][R24.64+0x4] ;  /* 0x0000040618127981 */ /* 0x000e22000c1e1900 */
[----:B------:R-:W-:-:S04]  /*07b0*/  FMUL R28, R28, R3 ;  /* 0x000000031c1c7220 */ /* 0x000fc80000400000 */
[----:B0-----:R-:W-:-:S05]  /*07c0*/  FADD R23, R18, R28 ;  /* 0x0000001c12177221 */ /* 0x001fca0000000000 */
[----:B------:R0:W-:Y:S04]  /*07d0*/  STG.E desc[UR6][R10.64+0x10], R23 ;  /* 0x000010170a007986 */ /* 0x0001e8000c101906 */
[----:B------:R-:W2:Y:S01]  /*07e0*/  LDG.E R18, desc[UR6][R24.64+0x8] ;  /* 0x0000080618127981 */ /* 0x000ea2000c1e1900 */
[----:B------:R-:W-:-:S04]  /*07f0*/  FMUL R28, R28, R3 ;  /* 0x000000031c1c7220 */ /* 0x000fc80000400000 */
[----:B--2---:R-:W-:-:S05]  /*0800*/  FADD R29, R18, R28 ;  /* 0x0000001c121d7221 */ /* 0x004fca0000000000 */
[----:B------:R2:W-:Y:S04]  /*0810*/  STG.E desc[UR6][R10.64+0x14], R29 ;  /* 0x0000141d0a007986 */ /* 0x0005e8000c101906 */
[----:B------:R-:W1:Y:S01]  /*0820*/  LDG.E R18, desc[UR6][R14.64+0x20] ;  /* 0x000020060e127981 */ /* 0x000e62000c1e1900 */
[----:B------:R-:W-:Y:S01]  /*0830*/  IADD3 R19, PT, PT, R21, 0x8, RZ ;  /* 0x0000000815137810 */ /* 0x000fe20007ffe0ff */
[----:B------:R-:W-:-:S04]  /*0840*/  FMUL R28, R28, R3 ;  /* 0x000000031c1c7220 */ /* 0x000fc80000400000 */
[----:B-1----:R-:W-:Y:S01]  /*0850*/  FADD R27, R18, R28 ;  /* 0x0000001c121b7221 */ /* 0x002fe20000000000 */
[----:B------:R-:W-:-:S04]  /*0860*/  IMAD.WIDE R18, R19, 0x4, R16 ;  /* 0x0000000413127825 */ /* 0x000fc800078e0210 */
[----:B------:R1:W-:Y:S04]  /*0870*/  STG.E desc[UR6][R10.64+0x18], R27 ;  /* 0x0000181b0a007986 */ /* 0x0003e8000c101906 */
[----:B0-----:R-:W3:Y:S01]  /*0880*/  LDG.E R23, desc[UR6][R18.64] ;  /* 0x0000000612177981 */ /* 0x001ee2000c1e1900 */
[----:B------:R-:W-:-:S04]  /*0890*/  FMUL R28, R28, R3 ;  /* 0x000000031c1c7220 */ /* 0x000fc80000400000 */
[----:B---3--:R-:W-:-:S05]  /*08a0*/  FADD R23, R23, R28 ;  /* 0x0000001c17177221 */ /* 0x008fca0000000000 */
[----:B------:R0:W-:Y:S04]  /*08b0*/  STG.E desc[UR6][R10.64+0x1c], R23 ;  /* 0x00001c170a007986 */ /* 0x0001e8000c101906 */
[----:B------:R-:W2:Y:S01]  /*08c0*/  LDG.E R24, desc[UR6][R18.64+0x4] ;  /* 0x0000040612187981 */ /* 0x000ea2000c1e1900 */
[----:B------:R-:W-:-:S04]  /*08d0*/  FMUL R28, R28, R3 ;  /* 0x000000031c1c7220 */ /* 0x000fc80000400000 */
[----:B--2---:R-:W-:-:S05]  /*08e0*/  FADD R29, R24, R28 ;  /* 0x0000001c181d7221 */ /* 0x004fca0000000000 */
[----:B------:R-:W-:Y:S04]  /*08f0*/  STG.E desc[UR6][R10.64+0x20], R29 ;  /* 0x0000201d0a007986 */ /* 0x000fe8000c101906 */
[----:B------:R-:W1:Y:S01]  /*0900*/  LDG.E R24, desc[UR6][R18.64+0x8] ;  /* 0x0000080612187981 */ /* 0x000e62000c1e1900 */
[----:B------:R-:W-:-:S04]  /*0910*/  FMUL R28, R28, R3 ;  /* 0x000000031c1c7220 */ /* 0x000fc80000400000 */
[----:B-1----:R-:W-:-:S05]  /*0920*/  FADD R27, R24, R28 ;  /* 0x0000001c181b7221 */ /* 0x002fca0000000000 */
[----:B------:R1:W-:Y:S04]  /*0930*/  STG.E desc[UR6][R10.64+0x24], R27 ;  /* 0x0000241b0a007986 */ /* 0x0003e8000c101906 */
[----:B------:R-:W0:Y:S01]  /*0940*/  LDG.E R24, desc[UR6][R14.64+0x30] ;  /* 0x000030060e187981 */ /* 0x000e22000c1e1900 */
[----:B------:R-:W-:Y:S01]  /*0950*/  IADD3 R25, PT, PT, R21, 0xc, RZ ;  /* 0x0000000c15197810 */ /* 0x000fe20007ffe0ff */
[----:B------:R-:W-:-:S04]  /*0960*/  FMUL R28, R28, R3 ;  /* 0x000000031c1c7220 */ /* 0x000fc80000400000 */
[----:B0-----:R-:W-:Y:S01]  /*0970*/  FADD R23, R24, R28 ;  /* 0x0000001c18177221 */ /* 0x001fe20000000000 */
[----:B------:R-:W-:-:S04]  /*0980*/  IMAD.WIDE R24, R25, 0x4, R16 ;  /* 0x0000000419187825 */ /* 0x000fc800078e0210 */
[----:B------:R0:W-:Y:S04]  /*0990*/  STG.E desc[UR6][R10.64+0x28], R23 ;  /* 0x000028170a007986 */ /* 0x0001e8000c101906 */
[----:B------:R-:W2:Y:S01]  /*09a0*/  LDG.E R26, desc[UR6][R24.64] ;  /* 0x00000006181a7981 */ /* 0x000ea2000c1e1900 */
[----:B------:R-:W-:-:S04]  /*09b0*/  FMUL R28, R28, R3 ;  /* 0x000000031c1c7220 */ /* 0x000fc80000400000 */
[----:B--2---:R-:W-:-:S05]  /*09c0*/  FADD R19, R26, R28 ;  /* 0x0000001c1a137221 */ /* 0x004fca0000000000 */
[----:B------:R-:W-:Y:S04]  /*09d0*/  STG.E desc[UR6][R10.64+0x2c], R19 ;  /* 0x00002c130a007986 */ /* 0x000fe8000c101906 */
[----:B------:R-:W1:Y:S01]  /*09e0*/  LDG.E R18, desc[UR6][R24.64+0x4] ;  /* 0x0000040618127981 */ /* 0x000e62000c1e1900 */
[----:B------:R-:W-:Y:S01]  /*09f0*/  FMUL R28, R28, R3 ;  /* 0x000000031c1c7220 */ /* 0x000fe20000400000 */
[----:B------:R-:W-:-:S03]  /*0a00*/  IADD3 R22, PT, PT, R22, 0x10, RZ ;  /* 0x0000001016167810 */ /* 0x000fc60007ffe0ff */
[----:B-1----:R-:W-:-:S05]  /*0a10*/  FADD R27, R18, R28 ;  /* 0x0000001c121b7221 */ /* 0x002fca0000000000 */
[----:B------:R-:W-:Y:S04]  /*0a20*/  STG.E desc[UR6][R10.64+0x30], R27 ;  /* 0x0000301b0a007986 */ /* 0x000fe8000c101906 */
[----:B------:R-:W2:Y:S01]  /*0a30*/  LDG.E R29, desc[UR6][R24.64+0x8] ;  /* 0x00000806181d7981 */ /* 0x000ea2000c1e1900 */
[----:B------:R-:W-:Y:S01]  /*0a40*/  ISETP.GE.AND P2, PT, R22, -0xc, PT ;  /* 0xfffffff41600780c */ /* 0x000fe20003f46270 */
[----:B------:R-:W-:Y:S01]  /*0a50*/  FMUL R18, R28, R3 ;  /* 0x000000031c127220 */ /* 0x000fe20000400000 */
[----:B0-----:R-:W-:Y:S02]  /*0a60*/  IADD3 R23, P4, PT, R10, 0x40, RZ ;  /* 0x000000400a177810 */ /* 0x001fe40007f9e0ff */
[----:B------:R-:W-:Y:S02]  /*0a70*/  IADD3 R14, P3, PT, R14, 0x40, RZ ;  /* 0x000000400e0e7810 */ /* 0x000fe40007f7e0ff */
[----:B------:R-:W-:Y:S01]  /*0a80*/  IADD3 R20, PT, PT, R20, 0x10, RZ ;  /* 0x0000001014147810 */ /* 0x000fe20007ffe0ff */
[----:B------:R-:W-:Y:S01]  /*0a90*/  IMAD.X R26, RZ, RZ, R11, P4 ;  /* 0x000000ffff1a7224 */ /* 0x000fe200020e060b */
[----:B------:R-:W-:-:S02]  /*0aa0*/  IADD3.X R15, PT, PT, RZ, R15, RZ, P3, !PT ;  /* 0x0000000fff0f7210 */ /* 0x000fc40001ffe4ff */
[----:B------:R-:W-:Y:S01]  /*0ab0*/  IADD3 R21, PT, PT, R21, 0x10, RZ ;  /* 0x0000001015157810 */ /* 0x000fe20007ffe0ff */
[----:B--2---:R-:W-:-:S05]  /*0ac0*/  FADD R29, R29, R18 ;  /* 0x000000121d1d7221 */ /* 0x004fca0000000000 */
[----:B------:R0:W-:Y:S02]  /*0ad0*/  STG.E desc[UR6][R10.64+0x34], R29 ;  /* 0x0000341d0a007986 */ /* 0x0001e4000c101906 */
[----:B0-----:R-:W-:Y:S02]  /*0ae0*/  MOV R10, R23 ;  /* 0x00000017000a7202 */ /* 0x001fe40000000f00 */
[----:B------:R-:W-:Y:S01]  /*0af0*/  MOV R11, R26 ;  /* 0x0000001a000b7202 */ /* 0x000fe20000000f00 */
[----:B------:R-:W-:Y:S06]  /*0b00*/  @!P2 BRA `(.L_x_47) ;  /* 0xfffffff800b8a947 */ /* 0x000fec000383ffff */
.L_x_46:
[----:B------:R-:W-:Y:S05]  /*0b10*/  BSYNC.RECONVERGENT B4 ;  /* 0x0000000000047941 */ /* 0x000fea0003800200 */
.L_x_45:
[----:B------:R-:W-:Y:S01]  /*0b20*/  IMAD.MOV R16, RZ, RZ, -R22 ;  /* 0x000000ffff107224 */ /* 0x000fe200078e0a16 */
[----:B------:R-:W-:Y:S04]  /*0b30*/  BSSY.RECONVERGENT B4, `(.L_x_48) ;  /* 0x0000031000047945 */ /* 0x000fe80003800200 */
[----:B------:R-:W-:-:S13]  /*0b40*/  ISETP.GT.AND P2, PT, R16, 0x4, PT ;  /* 0x000000041000780c */ /* 0x000fda0003f44270 */
[----:B------:R-:W-:Y:S05]  /*0b50*/  @!P2 BRA `(.L_x_49) ;  /* 0x0000000000b8a947 */ /* 0x000fea0003800000 */
[----:B------:R-:W2:Y:S01]  /*0b60*/  LDG.E R19, desc[UR6][R14.64] ;  /* 0x000000060e137981 */ /* 0x000ea2000c1e1900 */
[----:B------:R-:W0:Y:S01]  /*0b70*/  LDC.64 R16, c[0x0][0x388] ;  /* 0x0000e200ff107b82 */ /* 0x000e220000000a00 */
        /* <DEDUP_REMOVED lines=11> */
[----:B------:R-:W-:Y:S04]  /*0c30*/  STG.E desc[UR6][R10.64], R27 ;  /* 0x0000001b0a007986 */ /* 0x000fe8000c101906 */
[----:B------:R-:W0:Y:S01]  /*0c40*/  LDG.E R26, desc[UR6][R18.64+0x8] ;  /* 0x00000806121a7981 */ /* 0x000e22000c1e1900 */
[----:B------:R-:W-:-:S04]  /*0c50*/  FMUL R24, R24, R3 ;  /* 0x0000000318187220 */ /* 0x000fc80000400000 */
[----:B0-----:R-:W-:-:S05]  /*0c60*/  FADD R23, R26, R24 ;  /* 0x000000181a177221 */ /* 0x001fca0000000000 */
[----:B------:R0:W-:Y:S04]  /*0c70*/  STG.E desc[UR6][R10.64+0x4], R23 ;  /* 0x000004170a007986 */ /* 0x0001e8000c101906 */
[----:B------:R-:W1:Y:S01]  /*0c80*/  LDG.E R26, desc[UR6][R14.64+0x10] ;  /* 0x000010060e1a7981 */ /* 0x000e62000c1e1900 */
[----:B------:R-:W-:Y:S01]  /*0c90*/  IADD3 R29, PT, PT, R21, 0x4, RZ ;  /* 0x00000004151d7810 */ /* 0x000fe20007ffe0ff */
[----:B------:R-:W-:-:S04]  /*0ca0*/  FMUL R24, R24, R3 ;  /* 0x0000000318187220 */ /* 0x000fc80000400000 */
[----:B------:R-:W-:-:S04]  /*0cb0*/  IMAD.WIDE R16, R29, 0x4, R16 ;  /* 0x000000041d107825 */ /* 0x000fc800078e0210 */
[----:B-1----:R-:W-:-:S05]  /*0cc0*/  FADD R25, R26, R24 ;  /* 0x000000181a197221 */ /* 0x002fca0000000000 */
        /* <DEDUP_REMOVED lines=8> */
[----:B------:R-:W-:Y:S04]  /*0d50*/  STG.E desc[UR6][R10.64+0x10], R23 ;  /* 0x000010170a007986 */ /* 0x000fe8000c101906 */
[----:B------:R-:W2:Y:S01]  /*0d60*/  LDG.E R27, desc[UR6][R16.64+0x8] ;  /* 0x00000806101b7981 */ /* 0x000ea2000c1e1900 */
[----:B------:R-:W-:Y:S01]  /*0d70*/  FMUL R18, R24, R3 ;  /* 0x0000000318127220 */ /* 0x000fe20000400000 */
[----:B------:R-:W-:Y:S01]  /*0d80*/  IADD3 R24, P3, PT, R10, 0x20, RZ ;  /* 0x000000200a187810 */ /* 0x000fe20007f7e0ff */
[----:B------:R-:W-:Y:S01]  /*0d90*/  VIADD R21, R21, 0x8 ;  /* 0x0000000815157836 */ /* 0x000fe20000000000 */
[----:B------:R-:W-:Y:S02]  /*0da0*/  IADD3 R14, P2, PT, R14, 0x20, RZ ;  /* 0x000000200e0e7810 */ /* 0x000fe40007f5e0ff */
[----:B-1----:R-:W-:-:S02]  /*0db0*/  IADD3.X R25, PT, PT, RZ, R11, RZ, P3, !PT ;  /* 0x0000000bff197210 */ /* 0x002fc40001ffe4ff */
[----:B------:R-:W-:Y:S02]  /*0dc0*/  PLOP3.LUT P0, PT, PT, PT, PT, 0x8, 0x80 ;  /* 0x000000000080781c */ /* 0x000fe40003f0e170 */
[----:B------:R-:W-:Y:S02]  /*0dd0*/  IADD3 R22, PT, PT, R22, 0x8, RZ ;  /* 0x0000000816167810 */ /* 0x000fe40007ffe0ff */
[----:B------:R-:W-:Y:S02]  /*0de0*/  IADD3 R20, PT, PT, R20, 0x8, RZ ;  /* 0x0000000814147810 */ /* 0x000fe40007ffe0ff */
[----:B------:R-:W-:Y:S01]  /*0df0*/  IADD3.X R15, PT, PT, RZ, R15, RZ, P2, !PT ;  /* 0x0000000fff0f7210 */ /* 0x000fe200017fe4ff */
[----:B--2---:R-:W-:-:S05]  /*0e00*/  FADD R27, R27, R18 ;  /* 0x000000121b1b7221 */ /* 0x004fca0000000000 */
[----:B------:R0:W-:Y:S02]  /*0e10*/  STG.E desc[UR6][R10.64+0x14], R27 ;  /* 0x0000141b0a007986 */ /* 0x0001e4000c101906 */
[----:B0-----:R-:W-:Y:S02]  /*0e20*/  MOV R10, R24 ;  /* 0x00000018000a7202 */ /* 0x001fe40000000f00 */
[----:B------:R-:W-:-:S07]  /*0e30*/  MOV R11, R25 ;  /* 0x00000019000b7202 */ /* 0x000fce0000000f00 */
.L_x_49:
[----:B------:R-:W-:Y:S05]  /*0e40*/  BSYNC.RECONVERGENT B4 ;  /* 0x0000000000047941 */ /* 0x000fea0003800200 */
.L_x_48:
[----:B------:R-:W-:-:S13]  /*0e50*/  ISETP.NE.OR P0, PT, R22, RZ, P0 ;  /* 0x000000ff1600720c */ /* 0x000fda0000705670 */
[----:B------:R-:W-:Y:S05]  /*0e60*/  @!P0 BREAK.RELIABLE B0 ;  /* 0x0000000000008942 */ /* 0x000fea0003800100 */
[----:B------:R-:W-:Y:S05]  /*0e70*/  @!P0 BRA `(.L_x_50) ;  /* 0x0000000000788947 */ /* 0x000fea0003800000 */
.L_x_44:
[----:B------:R-:W-:Y:S05]  /*0e80*/  BSYNC.RELIABLE B0 ;  /* 0x0000000000007941 */ /* 0x000fea0003800100 */
.L_x_43:
[----:B------:R-:W2:Y:S01]  /*0e90*/  LDG.E R19, desc[UR6][R14.64] ;  /* 0x000000060e137981 */ /* 0x000ea2000c1e1900 */
[----:B------:R-:W0:Y:S01]  /*0ea0*/  LDC.64 R16, c[0x0][0x388] ;  /* 0x0000e200ff107b82 */ /* 0x000e220000000a00 */
[----:B-----5:R-:W-:Y:S01]  /*0eb0*/  FMUL R24, R18, R3 ;  /* 0x0000000312187220 */ /* 0x020fe20000400000 */
[----:B0-----:R-:W-:-:S04]  /*0ec0*/  IMAD.WIDE R16, R21, 0x4, R16 ;  /* 0x0000000415107825 */ /* 0x001fc800078e0210 */
[----:B--2---:R-:W-:-:S05]  /*0ed0*/  FADD R19, R19, R24 ;  /* 0x0000001813137221 */ /* 0x004fca0000000000 */
[----:B------:R0:W-:Y:S04]  /*0ee0*/  STG.E desc[UR6][R10.64+-0x8], R19 ;  /* 0xfffff8130a007986 */ /* 0x0001e8000c101906 */
[----:B------:R-:W2:Y:S01]  /*0ef0*/  LDG.E R18, desc[UR6][R16.64] ;  /* 0x0000000610127981 */ /* 0x000ea2000c1e1900 */
[----:B------:R-:W-:-:S04]  /*0f00*/  FMUL R24, R24, R3 ;  /* 0x0000000318187220 */ /* 0x000fc80000400000 */
[----:B--2---:R-:W-:-:S05]  /*0f10*/  FADD R23, R18, R24 ;  /* 0x0000001812177221 */ /* 0x004fca0000000000 */
[----:B------:R-:W-:Y:S04]  /*0f20*/  STG.E desc[UR6][R10.64+-0x4], R23 ;  /* 0xfffffc170a007986 */ /* 0x000fe8000c101906 */
[----:B------:R-:W2:Y:S01]  /*0f30*/  LDG.E R18, desc[UR6][R16.64+0x4] ;  /* 0x0000040610127981 */ /* 0x000ea2000c1e1900 */
[----:B------:R-:W-:Y:S01]  /*0f40*/  FMUL R24, R24, R3 ;  /* 0x0000000318187220 */ /* 0x000fe20000400000 */
[----:B------:R-:W-:-:S03]  /*0f50*/  IADD3 R22, PT, PT, R22, 0x4, RZ ;  /* 0x0000000416167810 */ /* 0x000fc60007ffe0ff */
[----:B--2---:R-:W-:-:S05]  /*0f60*/  FADD R25, R18, R24 ;  /* 0x0000001812197221 */ /* 0x004fca0000000000 */
[----:B------:R-:W-:Y:S04]  /*0f70*/  STG.E desc[UR6][R10.64], R25 ;  /* 0x000000190a007986 */ /* 0x000fe8000c101906 */
[----:B------:R-:W2:Y:S01]  /*0f80*/  LDG.E R27, desc[UR6][R16.64+0x8] ;  /* 0x00000806101b7981 */ /* 0x000ea2000c1e1900 */
[----:B------:R-:W-:Y:S01]  /*0f90*/  ISETP.NE.AND P0, PT, R22, RZ, PT ;  /* 0x000000ff1600720c */ /* 0x000fe20003f05270 */
[----:B------:R-:W-:Y:S01]  /*0fa0*/  FMUL R18, R24, R3 ;  /* 0x0000000318127220 */ /* 0x000fe20000400000 */
[----:B0-----:R-:W-:Y:S02]  /*0fb0*/  IADD3 R19, P3, PT, R10, 0x10, RZ ;  /* 0x000000100a137810 */ /* 0x001fe40007f7e0ff */
[----:B------:R-:W-:Y:S02]  /*0fc0*/  IADD3 R14, P2, PT, R14, 0x10, RZ ;  /* 0x000000100e0e7810 */ /* 0x000fe40007f5e0ff */
[----:B------:R-:W-:-:S02]  /*0fd0*/  IADD3.X R24, PT, PT, RZ, R11, RZ, P3, !PT ;  /* 0x0000000bff187210 */ /* 0x000fc40001ffe4ff */
[----:B------:R-:W-:Y:S01]  /*0fe0*/  IADD3 R20, PT, PT, R20, 0x4, RZ ;  /* 0x0000000414147810 */ /* 0x000fe20007ffe0ff */
[----:B------:R-:W-:Y:S01]  /*0ff0*/  IMAD.X R15, RZ, RZ, R15, P2 ;  /* 0x000000ffff0f7224 */ /* 0x000fe200010e060f */
[----:B------:R-:W-:Y:S01]  /*1000*/  IADD3 R21, PT, PT, R21, 0x4, RZ ;  /* 0x0000000415157810 */ /* 0x000fe20007ffe0ff */
[----:B--2---:R-:W-:-:S05]  /*1010*/  FADD R27, R27, R18 ;  /* 0x000000121b1b7221 */ /* 0x004fca0000000000 */
[----:B------:R0:W-:Y:S02]  /*1020*/  STG.E desc[UR6][R10.64+0x4], R27 ;  /* 0x0000041b0a007986 */ /* 0x0001e4000c101906 */
[----:B0-----:R-:W-:Y:S02]  /*1030*/  MOV R10, R19 ;  /* 0x00000013000a7202 */ /* 0x001fe40000000f00 */
[----:B------:R-:W-:Y:S01]  /*1040*/  MOV R11, R24 ;  /* 0x00000018000b7202 */ /* 0x000fe20000000f00 */
[----:B------:R-:W-:Y:S06]  /*1050*/  @P0 BRA `(.L_x_43) ;  /* 0xfffffffc008c0947 */ /* 0x000fec000383ffff */
.L_x_50:
[----:B------:R-:W-:Y:S05]  /*1060*/  BSYNC.RECONVERGENT B1 ;  /* 0x0000000000017941 */ /* 0x000fea0003800200 */
.L_x_42:
[----:B------:R-:W-:-:S07]  /*1070*/  IADD3 R20, PT, PT, R20, 0x1, RZ ;  /* 0x0000000114147810 */ /* 0x000fce0007ffe0ff */
.L_x_41:
[----:B------:R-:W-:Y:S05]  /*1080*/  BSYNC.RECONVERGENT B2 ;  /* 0x0000000000027941 */ /* 0x000fea0003800200 */
.L_x_40:
[----:B------:R-:W-:-:S13]  /*1090*/  ISETP.NE.AND P0, PT, R9, RZ, PT ;  /* 0x000000ff0900720c */ /* 0x000fda0003f05270 */
[----:B------:R-:W-:Y:S05]  /*10a0*/  @!P0 BRA `(.L_x_39) ;  /* 0x0000000000608947 */ /* 0x000fea0003800000 */
[----:B------:R-:W0:Y:S01]  /*10b0*/  LDCU.64 UR4, c[0x0][0x388] ;  /* 0x00007100ff0477ac */ /* 0x000e220008000a00 */
[----:B------:R-:W-:-:S04]  /*10c0*/  IADD3 R11, P0, PT, R7, R20, RZ ;  /* 0x00000014070b7210 */ /* 0x000fc80007f1e0ff */
[----:B------:R-:W-:Y:S02]  /*10d0*/  LEA.HI.X.SX32 R8, R20, R8, 0x1, P0 ;  /* 0x0000000814087211 */ /* 0x000fe400000f0eff */
[----:B0-----:R-:W-:-:S04]  /*10e0*/  LEA R10, P0, R11, UR4, 0x2 ;  /* 0x000000040b0a7c11 */ /* 0x001fc8000f8010ff */
[----:B------:R-:W-:-:S05]  /*10f0*/  LEA.HI.X R11, R11, UR5, R8, 0x2, P0 ;  /* 0x000000050b0b7c11 */ /* 0x000fca00080f1408 */
[----:B------:R-:W2:Y:S01]  /*1100*/  LDG.E R8, desc[UR6][R10.64+-0x4] ;  /* 0xfffffc060a087981 */ /* 0x000ea2000c1e1900 */
[----:B-----5:R-:W-:Y:S01]  /*1110*/  FMUL R18, R18, R3 ;  /* 0x0000000312127220 */ /* 0x020fe20000400000 */
[----:B------:R-:W-:Y:S01]  /*1120*/  IMAD.WIDE R12, R20, 0x4, R12 ;  /* 0x00000004140c7825 */ /* 0x000fe200078e020c */
[----:B------:R-:W-:-:S03]  /*1130*/  ISETP.NE.AND P0, PT, R9, 0x1, PT ;  /* 0x000000010900780c */ /* 0x000fc60003f05270 */
[----:B--2---:R-:W-:-:S05]  /*1140*/  FADD R15, R8, R18 ;  /* 0x00000012080f7221 */ /* 0x004fca0000000000 */
[----:B------:R0:W-:Y:S05]  /*1150*/  STG.E desc[UR6][R12.64+-0x4], R15 ;  /* 0xfffffc0f0c007986 */ /* 0x0001ea000c101906 */
[----:B------:R-:W-:Y:S05]  /*1160*/  @!P0 BRA `(.L_x_39) ;  /* 0x0000000000308947 */ /* 0x000fea0003800000 */
[----:B0-----:R-:W0:Y:S01]  /*1170*/  LDC.64 R14, c[0x0][0x388] ;  /* 0x0000e200ff0e7b82 */ /* 0x001e220000000a00 */
[----:B------:R-:W-:-:S05]  /*1180*/  IADD3 R7, PT, PT, R7, R20, RZ ;  /* 0x0000001407077210 */ /* 0x000fca0007ffe0ff */
[----:B0-----:R-:W-:-:S06]  /*1190*/  IMAD.WIDE R14, R7, 0x4, R14 ;  /* 0x00000004070e7825 */ /* 0x001fcc00078e020e */
[----:B------:R-:W2:Y:S01]  /*11a0*/  LDG.E R14, desc[UR6][R14.64] ;  /* 0x000000060e0e7981 */ /* 0x000ea2000c1e1900 */
[----:B------:R-:W-:Y:S01]  /*11b0*/  FMUL R17, R18, R3 ;  /* 0x0000000312117220 */ /* 0x000fe20000400000 */
[----:B------:R-:W-:-:S03]  /*11c0*/  ISETP.NE.AND P0, PT, R9, 0x2, PT ;  /* 0x000000020900780c */ /* 0x000fc60003f05270 */
[----:B--2---:R-:W-:-:S05]  /*11d0*/  FADD R7, R14, R17 ;  /* 0x000000110e077221 */ /* 0x004fca0000000000 */
[----:B------:R1:W-:Y:S05]  /*11e0*/  STG.E desc[UR6][R12.64], R7 ;  /* 0x000000070c007986 */ /* 0x0003ea000c101906 */
[----:B------:R-:W-:Y:S05]  /*11f0*/  @!P0 BRA `(.L_x_39) ;  /* 0x00000000000c8947 */ /* 0x000fea0003800000 */
[----:B------:R-:W1:Y:S02]  /*1200*/  LDG.E R10, desc[UR6][R10.64+0x4] ;  /* 0x000004060a0a7981 */ /* 0x000e64000c1e1900 */
[----:B-1----:R-:W-:-:S05]  /*1210*/  FFMA R7, R17, R3, R10 ;  /* 0x0000000311077223 */ /* 0x002fca000000000a */
[----:B------:R2:W-:Y:S02]  /*1220*/  STG.E desc[UR6][R12.64+0x4], R7 ;  /* 0x000004070c007986 */ /* 0x0005e4000c101906 */
.L_x_39:
[----:B------:R-:W-:Y:S05]  /*1230*/  BSYNC.RECONVERGENT B3 ;  /* 0x0000000000037941 */ /* 0x000fea0003800200 */
.L_x_38:
[----:B------:R-:W-:Y:S05]  /*1240*/  @!P1 BRA `(.L_x_51) ;  /* 0xfffffff0003c9947 */ /* 0x000fea000383ffff */
[----:B------:R-:W-:Y:S05]  /*1250*/  EXIT ;  /* 0x000000000000794d */ /* 0x000fea0003800000 */
.L_x_52:
        /* <DEDUP_REMOVED lines=10> */
.L_x_82:


//--------------------- .text._Z13coarseSweep_LPfS_iif --------------------------
	.section	.text._Z13coarseSweep_LPfS_iif,"ax",@progbits
	.align	128
        .global         _Z13coarseSweep_LPfS_iif
        .type           _Z13coarseSweep_LPfS_iif,@function
        .size           _Z13coarseSweep_LPfS_iif,(.L_x_83 - _Z13coarseSweep_LPfS_iif)
        .other          _Z13coarseSweep_LPfS_iif,@"STO_CUDA_ENTRY STV_DEFAULT"
_Z13coarseSweep_LPfS_iif:
.text._Z13coarseSweep_LPfS_iif:
        /* <DEDUP_REMOVED lines=8> */
[----:B0-----:R-:W-:Y:S02]  /*0080*/  HFMA2 R4, -RZ, RZ, 0, 0 ;  /* 0x00000000ff047431 */ /* 0x001fe400000001ff */
[----:B--2---:R-:W-:-:S04]  /*0090*/  IMAD.MOV R6, RZ, RZ, -R5 ;  /* 0x000000ffff067224 */ /* 0x004fc800078e0a05 */
[----:B------:R-:W-:Y:S01]  /*00a0*/  IMAD R9, R6, R7, RZ ;  /* 0x0000000706097224 */ /* 0x000fe200078e02ff */
[----:B------:R-:W-:-:S03]  /*00b0*/  IABS R6, R2 ;  /* 0x0000000200067213 */ /* 0x000fc60000000000 */
[----:B------:R-:W-:Y:S02]  /*00c0*/  IMAD.HI.U32 R5, R5, R9, R4 ;  /* 0x0000000905057227 */ /* 0x000fe400078e0004 */
[----:B------:R-:W1:Y:S04]  /*00d0*/  S2R R9, SR_TID.X ;  /* 0x0000000000097919 */ /* 0x000e680000002100 */
[----:B------:R-:W-:-:S04]  /*00e0*/  IMAD.HI.U32 R5, R5, R6, RZ ;  /* 0x0000000605057227 */ /* 0x000fc800078e00ff */
[----:B------:R-:W-:-:S04]  /*00f0*/  IMAD.MOV R0, RZ, RZ, -R5 ;  /* 0x000000ffff007224 */ /* 0x000fc800078e0a05 */
[C---:B------:R-:W-:Y:S02]  /*0100*/  IMAD R0, R7.reuse, R0, R6 ;  /* 0x0000000007007224 */ /* 0x040fe400078e0206 */
[----:B------:R-:W1:Y:S03]  /*0110*/  LDC R6, c[0x0][0x360] ;  /* 0x0000d800ff067b82 */ /* 0x000e660000000800 */
[----:B------:R-:W-:-:S13]  /*0120*/  ISETP.GT.U32.AND P2, PT, R7, R0, PT ;  /* 0x000000000700720c */ /* 0x000fda0003f44070 */
[-C--:B------:R-:W-:Y:S01]  /*0130*/  @!P2 IADD3 R0, PT, PT, R0, -R7.reuse, RZ ;  /* 0x800000070000a210 */ /* 0x080fe20007ffe0ff */
[----:B------:R-:W-:Y:S01]  /*0140*/  @!P2 VIADD R5, R5, 0x1 ;  /* 0x000000010505a836 */ /* 0x000fe20000000000 */
[----:B------:R-:W-:Y:S02]  /*0150*/  ISETP.NE.AND P2, PT, R3, RZ, PT ;  /* 0x000000ff0300720c */ /* 0x000fe40003f45270 */
[----:B------:R-:W-:Y:S02]  /*0160*/  ISETP.GE.U32.AND P0, PT, R0, R7, PT ;  /* 0x000000070000720c */ /* 0x000fe40003f06070 */
[----:B------:R-:W-:Y:S01]  /*0170*/  LOP3.LUT R0, R2, R3, RZ, 0x3c, !PT ;  /* 0x0000000302007212 */ /* 0x000fe200078e3cff */
[----:B-1----:R-:W-:-:S03]  /*0180*/  IMAD R9, R6, UR4, R9 ;  /* 0x0000000406097c24 */ /* 0x002fc6000f8e0209 */
[----:B------:R-:W-:-:S07]  /*0190*/  ISETP.GE.AND P1, PT, R0, RZ, PT ;  /* 0x000000ff0000720c */ /* 0x000fce0003f26270 */
[----:B------:R-:W-:-:S06]  /*01a0*/  @P0 IADD3 R5, PT, PT, R5, 0x1, RZ ;  /* 0x0000000105050810 */ /* 0x000fcc0007ffe0ff */
[----:B------:R-:W-:Y:S01]  /*01b0*/  @!P1 IMAD.MOV R5, RZ, RZ, -R5 ;  /* 0x000000ffff059224 */ /* 0x000fe200078e0a05 */
[----:B------:R-:W-:-:S04]  /*01c0*/  @!P2 LOP3.LUT R5, RZ, R3, RZ, 0x33, !PT ;  /* 0x00000003ff05a212 */ /* 0x000fc800078e33ff */
[C---:B------:R-:W-:Y:S01]  /*01d0*/  IADD3 R0, PT, PT, -R5.reuse, RZ, RZ ;  /* 0x000000ff05007210 */ /* 0x040fe20007ffe1ff */
[----:B------:R-:W-:-:S04]  /*01e0*/  VIADD R7, R5, 0x1 ;  /* 0x0000000105077836 */ /* 0x000fc80000000000 */
[----:B------:R-:W-:-:S05]  /*01f0*/  IMAD R2, R3, R0, R2 ;  /* 0x0000000003027224 */ /* 0x000fca00078e0202 */
[----:B------:R-:W-:-:S13]  /*0200*/  ISETP.GT.AND P0, PT, R2, RZ, PT ;  /* 0x000000ff0200720c */ /* 0x000fda0003f04270 */
[----:B------:R-:W-:-:S05]  /*0210*/  @!P0 IADD3 R7, PT, PT, R5, RZ, RZ ;  /* 0x000000ff05078210 */ /* 0x000fca0007ffe0ff */
[----:B------:R-:W-:-:S05]  /*0220*/  VIADD R0, R7, 0xffffffff ;  /* 0xffffffff07007836 */ /* 0x000fca0000000000 */
[----:B------:R-:W-:-:S13]  /*0230*/  ISETP.GE.AND P0, PT, R9, R0, PT ;  /* 0x000000000900720c */ /* 0x000fda0003f06270 */
[----:B------:R-:W-:Y:S05]  /*0240*/  @P0 EXIT ;  /* 0x000000000000094d */ /* 0x000fea0003800000 */
[----:B------:R-:W0:Y:S01]  /*0250*/  LDCU UR4, c[0x0][0x398] ;  /* 0x00007300ff0477ac */ /* 0x000e220008000800 */
[----:B------:R-:W-:Y:S01]  /*0260*/  I2FP.F32.S32 R5, R2 ;  /* 0x0000000200057245 */ /* 0x000fe20000201400 */
[----:B------:R-:W-:Y:S01]  /*0270*/  IMAD.MOV.U32 R8, RZ, RZ, 0x437c0000 ;  /* 0x437c0000ff087424 */ /* 0x000fe200078e00ff */
[----:B------:R-:W-:Y:S01]  /*0280*/  MOV R13, 0x3bbb989d ;  /* 0x3bbb989d000d7802 */ /* 0x000fe20000000f00 */
[----:B------:R-:W1:Y:S01]  /*0290*/  LDCU.64 UR6, c[0x0][0x358] ;  /* 0x00006b00ff0677ac */ /* 0x000e620008000a00 */
[----:B------:R-:W-:Y:S02]  /*02a0*/  I2FP.F32.S32 R4, R3 ;  /* 0x0000000300047245 */ /* 0x000fe40000201400 */
[----:B------:R-:W-:Y:S01]  /*02b0*/  IADD3 R18, PT, PT, R7, -0x2, RZ ;  /* 0xfffffffe07127810 */ /* 0x000fe20007ffe0ff */
[----:B------:R-:W2:Y:S01]  /*02c0*/  LDCU.64 UR8, c[0x0][0x388] ;  /* 0x00007100ff0877ac */ /* 0x000ea20008000a00 */
[----:B0-----:R-:W-:Y:S01]  /*02d0*/  FMUL R10, R5, -UR4 ;  /* 0x80000004050a7c20 */ /* 0x001fe20008400000 */
[----:B------:R-:W-:Y:S01]  /*02e0*/  FMUL R4, R4, -UR4 ;  /* 0x8000000404047c20 */ /* 0x000fe20008400000 */
[----:B------:R-:W0:Y:S02]  /*02f0*/  LDCU UR4, c[0x0][0x370] ;  /* 0x00006e00ff0477ac */ /* 0x000e240008000800 */
[----:B------:R-:W-:-:S04]  /*0300*/  FFMA.SAT R5, R10, R13, 0.5 ;  /* 0x3f0000000a057423 */ /* 0x000fc8000000200d */
[----:B------:R-:W-:Y:S01]  /*0310*/  FFMA.RM R11, R5, R8, 12582913 ;  /* 0x4b400001050b7423 */ /* 0x000fe20000004008 */
[----:B------:R-:W-:-:S03]  /*0320*/  FFMA.SAT R5, R4, R13, 0.5 ;  /* 0x3f00000004057423 */ /* 0x000fc6000000200d */
[----:B------:R-:W-:Y:S01]  /*0330*/  FADD R13, R11, -12583039 ;  /* 0xcb40007f0b0d7421 */ /* 0x000fe20000000000 */
[----:B------:R-:W-:Y:S01]  /*0340*/  FFMA.RM R8, R5, R8, 12582913 ;  /* 0x4b40000105087423 */ /* 0x000fe20000004008 */
[----:B------:R-:W-:Y:S02]  /*0350*/  SHF.L.U32 R11, R11, 0x17, RZ ;  /* 0x000000170b0b7819 */ /* 0x000fe400000006ff */
[----:B------:R-:W-:Y:S01]  /*0360*/  FFMA R13, R10, 1.4426950216293334961, -R13 ;  /* 0x3fb8aa3b0a0d7823 */ /* 0x000fe2000000080d */
[C---:B------:R-:W-:Y:S01]  /*0370*/  FADD R5, R8.reuse, -12583039 ;  /* 0xcb40007f08057421 */ /* 0x040fe20000000000 */
[----:B------:R-:W-:Y:S02]  /*0380*/  SHF.L.U32 R15, R8, 0x17, RZ ;  /* 0x00000017080f7819 */ /* 0x000fe400000006ff */
[----:B------:R-:W-:Y:S01]  /*0390*/  FFMA R13, R10, 1.925963033500011079e-08, R13 ;  /* 0x32a570600a0d7823 */ /* 0x000fe2000000000d */
[----:B------:R-:W-:Y:S01]  /*03a0*/  FFMA R5, R4, 1.4426950216293334961, -R5 ;  /* 0x3fb8aa3b04057823 */ /* 0x000fe20000000805 */
[----:B0-----:R-:W-:-:S02]  /*03b0*/  IMAD R14, R6, UR4, RZ ;  /* 0x00000004060e7c24 */ /* 0x001fc4000f8e02ff */
[----:B------:R-:W0:Y:S01]  /*03c0*/  MUFU.EX2 R10, R13 ;  /* 0x0000000d000a7308 */ /* 0x000e220000000800 */
[----:B------:R-:W-:Y:S02]  /*03d0*/  FFMA R12, R4, 1.925963033500011079e-08, R5 ;  /* 0x32a57060040c7823 */ /* 0x000fe40000000005 */
[----:B------:R-:W3:Y:S05]  /*03e0*/  LDC.64 R4, c[0x0][0x380] ;  /* 0x0000e000ff047b82 */ /* 0x000eea0000000a00 */
[----:B------:R-:W4:Y:S01]  /*03f0*/  MUFU.EX2 R12, R12 ;  /* 0x0000000c000c7308 */ /* 0x000f220000000800 */
[----:B0-----:R-:W-:Y:S01]  /*0400*/  FMUL R10, R10, R11 ;  /* 0x0000000b0a0a7220 */ /* 0x001fe20000400000 */
[----:B------:R-:W-:-:S02]  /*0410*/  IMAD.MOV.U32 R11, RZ, RZ, R9 ;  /* 0x000000ffff0b7224 */ /* 0x000fc400078e0009 */
[----:B-12-4-:R-:W-:-:S07]  /*0420*/  FMUL R15, R12, R15 ;  /* 0x0000000f0c0f7220 */ /* 0x016fce0000400000 */
.L_x_53:
[C---:B------:R-:W-:Y:S01]  /*0430*/  ISETP.NE.AND P0, PT, R11.reuse, R18, PT ;  /* 0x000000120b00720c */ /* 0x040fe20003f05270 */
[----:B------:R-:W-:-:S03]  /*0440*/  IMAD R6, R11, R3, R3 ;  /* 0x000000030b067224 */ /* 0x000fc600078e0203 */
[C---:B------:R-:W-:Y:S02]  /*0450*/  ISETP.GT.AND P0, PT, R2.reuse, RZ, !P0 ;  /* 0x000000ff0200720c */ /* 0x040fe40004704270 */
[----:B------:R-:W-:Y:S02]  /*0460*/  SHF.R.S32.HI R8, RZ, 0x1f, R6 ;  /* 0x0000001fff087819 */ /* 0x000fe40000011406 */
[----:B0-----:R-:W-:-:S04]  /*0470*/  SEL R13, R2, R3, P0 ;  /* 0x00000003020d7207 */ /* 0x001fc80000000000 */
[----:B------:R-:W-:Y:S01]  /*0480*/  IADD3 R9, P1, PT, R13, R6, RZ ;  /* 0x000000060d097210 */ /* 0x000fe20007f3e0ff */
[----:B---3--:R-:W-:-:S03]  /*0490*/  IMAD.WIDE R6, R6, 0x4, R4 ;  /* 0x0000000406067825 */ /* 0x008fc600078e0204 */
[----:B------:R-:W-:Y:S02]  /*04a0*/  LEA.HI.X.SX32 R12, R13, R8, 0x1, P1 ;  /* 0x000000080d0c7211 */ /* 0x000fe400008f0eff */
[C---:B------:R-:W-:Y:S01]  /*04b0*/  LEA R8, P1, R9.reuse, UR8, 0x2 ;  /* 0x0000000809087c11 */ /* 0x040fe2000f8210ff */
[----:B------:R-:W2:Y:S03]  /*04c0*/  LDG.E R17, desc[UR6][R6.64+-0x4] ;  /* 0xfffffc0606117981 */ /* 0x000ea6000c1e1900 */
[----:B------:R-:W-:-:S06]  /*04d0*/  LEA.HI.X R9, R9, UR9, R12, 0x2, P1 ;  /* 0x0000000909097c11 */ /* 0x000fcc00088f140c */
[----:B------:R-:W2:Y:S01]  /*04e0*/  LDG.E R9, desc[UR6][R8.64+-0x4] ;  /* 0xfffffc0608097981 */ /* 0x000ea2000c1e1900 */
[----:B------:R-:W-:Y:S01]  /*04f0*/  FSEL R16, R10, R15, P0 ;  /* 0x0000000f0a107208 */ /* 0x000fe20000000000 */
[----:B------:R-:W-:Y:S01]  /*0500*/  IMAD.WIDE R12, R13, 0x4, R6 ;  /* 0x000000040d0c7825 */ /* 0x000fe200078e0206 */
[----:B------:R-:W-:-:S04]  /*0510*/  IADD3 R11, PT, PT, R14, R11, RZ ;  /* 0x0000000b0e0b7210 */ /* 0x000fc80007ffe0ff */
[----:B------:R-:W-:Y:S01]  /*0520*/  ISETP.GE.AND P0, PT, R11, R0, PT ;  /* 0x000000000b00720c */ /* 0x000fe20003f06270 */
[----:B--2---:R-:W-:-:S05]  /*0530*/  FFMA R17, R16, R17, R9 ;  /* 0x0000001110117223 */ /* 0x004fca0000000009 */
[----:B------:R0:W-:Y:S07]  /*0540*/  STG.E desc[UR6][R12.64+-0x4], R17 ;  /* 0xfffffc110c007986 */ /* 0x0001ee000c101906 */
[----:B------:R-:W-:Y:S05]  /*0550*/  @!P0 BRA `(.L_x_53) ;  /* 0xfffffffc00b48947 */ /* 0x000fea000383ffff */
[----:B------:R-:W-:Y:S05]  /*0560*/  EXIT ;  /* 0x000000000000794d */ /* 0x000fea0003800000 */
.L_x_54:
        /* <DEDUP_REMOVED lines=9> */
.L_x_83:


//--------------------- .text._Z21localWeightAndSweep_LPfS_iif --------------------------
	.section	.text._Z21localWeightAndSweep_LPfS_iif,"ax",@progbits
	.align	128
        .global         _Z21localWeightAndSweep_LPfS_iif
        .type           _Z21localWeightAndSweep_LPfS_iif,@function
        .size           _Z21localWeightAndSweep_LPfS_iif,(.L_x_77 - _Z21localWeightAndSweep_LPfS_iif)
        .other          _Z21localWeightAndSweep_LPfS_iif,@"STO_CUDA_ENTRY STV_DEFAULT"
_Z21localWeightAndSweep_LPfS_iif:
.text._Z21localWeightAndSweep_LPfS_iif:
[----:B------:R-:W-:Y:S08]  /*0000*/  LDC R1, c[0x0][0x37c] ;  /* 0x0000df00ff017b82 */ /* 0x000ff00000000800 */
[----:B------:R-:W0:Y:S01]  /*0010*/  LDC.64 R6, c[0x0][0x390] ;  /* 0x0000e400ff067b82 */ /* 0x000e220000000a00 */
[----:B------:R-:W-:Y:S02]  /*0020*/  IMAD.MOV.U32 R3, RZ, RZ, 0x3bbb989d ;  /* 0x3bbb989dff037424 */ /* 0x000fe400078e00ff */
[----:B------:R-:W-:-:S02]  /*0030*/  HFMA2 R4, -RZ, RZ, 0, 5.9604644775390625e-08 ;  /* 0x00000001ff047431 */ /* 0x000fc400000001ff */
        /* <DEDUP_REMOVED lines=20> */
[----:B--2---:R-:W-:-:S04]  /*0180*/  IMAD.MOV R3, RZ, RZ, -R11 ;  /* 0x000000ffff037224 */ /* 0x004fc800078e0a0b */
[----:B------:R-:W-:-:S03]  /*0190*/  IMAD R3, R3, R2, RZ ;  /* 0x0000000203037224 */ /* 0x000fc600078e02ff */
[----:B------:R-:W-:Y:S01]  /*01a0*/  DFMA R12, R4, R12, R4 ;  /* 0x0000000c040c722b */ /* 0x000fe20000000004 */
[----:B------:R-:W-:-:S04]  /*01b0*/  IMAD.HI.U32 R3, R11, R3, R10 ;  /* 0x000000030b037227 */ /* 0x000fc800078e000a */
[----:B-1----:R-:W-:Y:S01]  /*01c0*/  FMUL R0, R14, R15 ;  /* 0x0000000f0e007220 */ /* 0x002fe20000400000 */
[----:B------:R-:W-:Y:S02]  /*01d0*/  IMAD.MOV.U32 R10, RZ, RZ, R16 ;  /* 0x000000ffff0a7224 */ /* 0x000fe400078e0010 */
[----:B------:R-:W-:Y:S01]  /*01e0*/  DFMA R4, -R8, R12, 1 ;  /* 0x3ff000000804742b */ /* 0x000fe2000000010c */
[----:B------:R-:W0:Y:S01]  /*01f0*/  F2F.F64.F32 R32, R0 ;  /* 0x0000000000207310 */ /* 0x000e220000201800 */
[----:B------:R-:W-:-:S05]  /*0200*/  IMAD.HI.U32 R3, R3, R10, RZ ;  /* 0x0000000a03037227 */ /* 0x000fca00078e00ff */
[----:B------:R-:W-:Y:S01]  /*0210*/  IADD3 R15, PT, PT, -R3, RZ, RZ ;  /* 0x000000ff030f7210 */ /* 0x000fe20007ffe1ff */
[----:B------:R-:W-:-:S04]  /*0220*/  DFMA R4, R12, R4, R12 ;  /* 0x000000040c04722b */ /* 0x000fc8000000000c */
[----:B------:R-:W-:Y:S01]  /*0230*/  IMAD R15, R2, R15, R10 ;  /* 0x0000000f020f7224 */ /* 0x000fe200078e020a */
[----:B0-----:R-:W-:-:S04]  /*0240*/  DADD R30, -R32, 1 ;  /* 0x3ff00000201e7429 */ /* 0x001fc80000000100 */
[----:B------:R-:W-:-:S04]  /*0250*/  ISETP.GT.U32.AND P1, PT, R2, R15, PT ;  /* 0x0000000f0200720c */ /* 0x000fc80003f24070 */
[----:B------:R-:W-:-:S09]  /*0260*/  DMUL R10, R30, R4 ;  /* 0x000000041e0a7228 */ /* 0x000fd20000000000 */
[----:B------:R-:W-:Y:S01]  /*0270*/  @!P1 IMAD.IADD R15, R15, 0x1, -R2 ;  /* 0x000000010f0f9824 */ /* 0x000fe200078e0a02 */
[----:B------:R-:W-:Y:S01]  /*0280*/  DFMA R12, -R8, R10, R30 ;  /* 0x0000000a080c722b */ /* 0x000fe2000000011e */
[----:B------:R-:W-:Y:S01]  /*0290*/  @!P1 VIADD R3, R3, 0x1 ;  /* 0x0000000103039836 */ /* 0x000fe20000000000 */
[----:B------:R-:W-:Y:S02]  /*02a0*/  ISETP.NE.AND P1, PT, R7, RZ, PT ;  /* 0x000000ff0700720c */ /* 0x000fe40003f25270 */
[----:B------:R-:W-:Y:S02]  /*02b0*/  ISETP.GE.U32.AND P0, PT, R15, R2, PT ;  /* 0x000000020f00720c */ /* 0x000fe40003f06070 */
[----:B------:R-:W-:Y:S02]  /*02c0*/  LOP3.LUT R2, R6, R7, RZ, 0x3c, !PT ;  /* 0x0000000706027212 */ /* 0x000fe400078e3cff */
[----:B------:R-:W-:Y:S02]  /*02d0*/  DFMA R10, R4, R12, R10 ;  /* 0x0000000c040a722b */ /* 0x000fe4000000000a */
[----:B------:R-:W-:-:S07]  /*02e0*/  ISETP.GE.AND P2, PT, R2, RZ, PT ;  /* 0x000000ff0200720c */ /* 0x000fce0003f46270 */
[----:B------:R-:W-:Y:S02]  /*02f0*/  @P0 VIADD R3, R3, 0x1 ;  /* 0x0000000103030836 */ /* 0x000fe40000000000 */
[----:B------:R-:W-:-:S03]  /*0300*/  FFMA R2, RZ, R9, R11 ;  /* 0x00000009ff027223 */ /* 0x000fc6000000000b */
[----:B------:R-:W-:Y:S02]  /*0310*/  MOV R5, R3 ;  /* 0x0000000300057202 */ /* 0x000fe40000000f00 */
[----:B------:R-:W-:-:S03]  /*0320*/  FSETP.GT.AND P0, PT, |R2|, 1.469367938527859385e-39, PT ;  /* 0x001000000200780b */ /* 0x000fc60003f04200 */
[----:B------:R-:W-:Y:S01]  /*0330*/  @!P2 IMAD.MOV R5, RZ, RZ, -R5 ;  /* 0x000000ffff05a224 */ /* 0x000fe200078e0a05 */
[----:B------:R-:W-:Y:S02]  /*0340*/  @!P1 LOP3.LUT R5, RZ, R7, RZ, 0x33, !PT ;  /* 0x00000007ff059212 */ /* 0x000fe400078e33ff */
[----:B------:R-:W-:-:S03]  /*0350*/  FSETP.GEU.AND P1, PT, |R31|, 6.5827683646048100446e-37, PT ;  /* 0x036000001f00780b */ /* 0x000fc60003f2e200 */
[----:B------:R-:W-:-:S04]  /*0360*/  IMAD.MOV R2, RZ, RZ, -R5 ;  /* 0x000000ffff027224 */ /* 0x000fc800078e0a05 */
[----:B------:R-:W-:-:S06]  /*0370*/  IMAD R6, R7, R2, R6 ;  /* 0x0000000207067224 */ /* 0x000fcc00078e0206 */
[----:B------:R-:W-:Y:S05]  /*0380*/  @P0 BRA P1, `(.L_x_55) ;  /* 0x0000000000200947 */ /* 0x000fea0000800000 */
[----:B------:R-:W-:Y:S01]  /*0390*/  IMAD.MOV.U32 R16, RZ, RZ, R30 ;  /* 0x000000ffff107224 */ /* 0x000fe200078e001e */
[----:B------:R-:W-:Y:S01]  /*03a0*/  MOV R17, R31 ;  /* 0x0000001f00117202 */ /* 0x000fe20000000f00 */
[----:B------:R-:W-:Y:S01]  /*03b0*/  IMAD.MOV.U32 R12, RZ, RZ, R8 ;  /* 0x000000ffff0c7224 */ /* 0x000fe200078e0008 */
[----:B------:R-:W-:Y:S01]  /*03c0*/  MOV R4, 0x3f0 ;  /* 0x000003f000047802 */ /* 0x000fe20000000f00 */
[----:B------:R-:W-:-:S07]  /*03d0*/  IMAD.MOV.U32 R13, RZ, RZ, R9 ;  /* 0x000000ffff0d7224 */ /* 0x000fce00078e0009 */
[----:B------:R-:W-:Y:S05]  /*03e0*/  CALL.REL.NOINC `($__internal_1_$__cuda_sm20_div_rn_f64_full) ;  /* 0x0000001400247944 */ /* 0x000fea0003c00000 */
[----:B------:R-:W-:Y:S01]  /*03f0*/  IMAD.MOV.U32 R10, RZ, RZ, R18 ;  /* 0x000000ffff0a7224 */ /* 0x000fe200078e0012 */
[----:B------:R-:W-:-:S07]  /*0400*/  MOV R11, R19 ;  /* 0x00000013000b7202 */ /* 0x000fce0000000f00 */
.L_x_55:
        /* <DEDUP_REMOVED lines=22> */
[----:B------:R-:W-:Y:S01]  /*0570*/  MOV R4, 0x5a0 ;  /* 0x000005a000047802 */ /* 0x000fe20000000f00 */
[----:B------:R-:W-:-:S07]  /*0580*/  IMAD.MOV.U32 R17, RZ, RZ, R31 ;  /* 0x000000ffff117224 */ /* 0x000fce00078e001f */
[----:B------:R-:W-:Y:S05]  /*0590*/  CALL.REL.NOINC `($__internal_1_$__cuda_sm20_div_rn_f64_full) ;  /* 0x0000001000b87944 */ /* 0x000fea0003c00000 */
[----:B------:R-:W-:Y:S01]  /*05a0*/  MOV R2, R18 ;  /* 0x0000001200027202 */ /* 0x000fe20000000f00 */
[----:B------:R-:W-:-:S07]  /*05b0*/  IMAD.MOV.U32 R3, RZ, RZ, R19 ;  /* 0x000000ffff037224 */ /* 0x000fce00078e0013 */
.L_x_56:
        /* <DEDUP_REMOVED lines=17> */
[----:B------:R-:W-:Y:S05]  /*06d0*/  CALL.REL.NOINC `($__internal_1_$__cuda_sm20_div_rn_f64_full) ;  /* 0x0000001000687944 */ /* 0x000fea0003c00000 */
[----:B------:R-:W-:Y:S01]  /*06e0*/  IMAD.MOV.U32 R8, RZ, RZ, R18 ;  /* 0x000000ffff087224 */ /* 0x000fe200078e0012 */
[----:B------:R-:W-:-:S07]  /*06f0*/  MOV R9, R19 ;  /* 0x0000001300097202 */ /* 0x000fce0000000f00 */
.L_x_57:
        /* <DEDUP_REMOVED lines=13> */
[----:B------:R-:W3:Y:S06]  /*07d0*/  LDCU UR6, c[0x0][0x370] ;  /* 0x00006e00ff0677ac */ /* 0x000eec0008000800 */
        /* <DEDUP_REMOVED lines=8> */
[----:B-----5:R-:W-:-:S04]  /*0860*/  IMAD.WIDE R12, R3, 0x4, R12 ;  /* 0x00000004030c7825 */ /* 0x020fc800078e020c */
[----:B0---4-:R-:W-:-:S07]  /*0870*/  IMAD.MOV.U32 R3, RZ, RZ, R17 ;  /* 0x000000ffff037224 */ /* 0x011fce00078e0011 */
.L_x_69:
[----:B------:R-:W-:Y:S02]  /*0880*/  ISETP.NE.AND P0, PT, R3, RZ, PT ;  /* 0x000000ff0300720c */ /* 0x000fe40003f05270 */
[----:B------:R-:W-:-:S04]  /*0890*/  IADD3 R18, PT, PT, R4, -0x1, RZ ;  /* 0xffffffff04127810 */ /* 0x000fc80007ffe0ff */
[----:B------:R-:W-:-:S07]  /*08a0*/  ISETP.NE.AND P2, PT, R3, R18, PT ;  /* 0x000000120300720c */ /* 0x000fce0003f45270 */
[----:B01----:R-:W0:Y:S08]  /*08b0*/  @!P0 LDC.64 R22, c[0x0][0x380] ;  /* 0x0000e000ff168b82 */ /* 0x003e300000000a00 */
[----:B------:R-:W1:Y:S01]  /*08c0*/  @!P2 LDC.64 R26, c[0x0][0x388] ;  /* 0x0000e200ff1aab82 */ /* 0x000e620000000a00 */
[----:B0-----:R0:W-:Y:S04]  /*08d0*/  @!P0 STG.E desc[UR8][R22.64], RZ ;  /* 0x000000ff16008986 */ /* 0x0011e8000c101908 */
[----:B--2---:R-:W2:Y:S04]  /*08e0*/  @!P2 LDG.E R28, desc[UR8][R10.64+-0x4] ;  /* 0xfffffc080a1ca981 */ /* 0x004ea8000c1e1900 */
[----:B-1-3--:R-:W3:Y:S01]  /*08f0*/  @!P2 LDG.E R26, desc[UR8][R26.64+0x4] ;  /* 0x000004081a1aa981 */ /* 0x00aee2000c1e1900 */
[----:B0-----:R-:W0:Y:S03]  /*0900*/  LDC R22, c[0x0][0x394] ;  /* 0x0000e500ff167b82 */ /* 0x001e260000000800 */
[----:B----4-:R-:W4:Y:S01]  /*0910*/  @!P2 LDG.E R5, desc[UR8][R10.64+-0x8] ;  /* 0xfffff8080a05a981 */ /* 0x010f22000c1e1900 */
[----:B------:R-:W1:Y:S01]  /*0920*/  LDCU UR6, c[0x0][0x394] ;  /* 0x00007280ff0677ac */ /* 0x000e620008000800 */
[----:B------:R-:W-:Y:S01]  /*0930*/  ISETP.NE.AND P1, PT, R3, R18, PT ;  /* 0x000000120300720c */ /* 0x000fe20003f25270 */
[----:B------:R-:W-:Y:S01]  /*0940*/  BSSY.RECONVERGENT B0, `(.L_x_58) ;  /* 0x00000b0000007945 */ /* 0x000fe20003800200 */
[----:B------:R-:W-:Y:S01]  /*0950*/  ISETP.GT.AND P3, PT, R6, RZ, PT ;  /* 0x000000ff0600720c */ /* 0x000fe20003f64270 */
[----:B-1----:R-:W-:Y:S01]  /*0960*/  IMAD.U32 R25, RZ, RZ, UR6 ;  /* 0x00000006ff197e24 */ /* 0x002fe2000f8e00ff */
[----:B--2---:R-:W1:Y:S08]  /*0970*/  @!P2 F2F.F64.F32 R20, R28 ;  /* 0x0000001c0014a310 */ /* 0x004e700000201800 */
[----:B---3--:R-:W2:Y:S01]  /*0980*/  @!P2 F2F.F64.F32 R16, R26 ;  /* 0x0000001a0010a310 */ /* 0x008ea20000201800 */
[----:B----4-:R-:W-:-:S04]  /*0990*/  @!P2 FMUL R30, R24, R5 ;  /* 0x00000005181ea220 */ /* 0x010fc80000400000 */
[----:B------:R-:W-:Y:S01]  /*09a0*/  @!P2 FFMA R30, R7, R28, R30 ;  /* 0x0000001c071ea223 */ /* 0x000fe2000000001e */
[----:B-1----:R-:W-:Y:S02]  /*09b0*/  @!P2 DADD R20, R20, R20 ;  /* 0x000000001414a229 */ /* 0x002fe40000000014 */
[----:B------:R0:W1:Y:S06]  /*09c0*/  @!P2 F2F.F64.F32 R14, R5 ;  /* 0x00000005000ea310 */ /* 0x00006c0000201800 */
[----:B--2---:R-:W-:Y:S01]  /*09d0*/  @!P2 DADD R20, R16, -R20 ;  /* 0x000000001014a229 */ /* 0x004fe20000000814 */
[-C--:B0-----:R-:W-:Y:S01]  /*09e0*/  SEL R5, R6, R22.reuse, !P1 ;  /* 0x0000001606057207 */ /* 0x081fe20004800000 */
[----:B------:R-:W0:Y:S03]  /*09f0*/  @!P2 F2F.F64.F32 R16, R30 ;  /* 0x0000001e0010a310 */ /* 0x000e260000201800 */
[----:B------:R-:W-:-:S03]  /*0a00*/  SEL R5, R5, R22, P3 ;  /* 0x0000001605057207 */ /* 0x000fc60001800000 */
[----:B-1----:R-:W-:Y:S01]  /*0a10*/  @!P2 DADD R14, R20, R14 ;  /* 0x00000000140ea229 */ /* 0x002fe2000000000e */
[----:B------:R-:W-:Y:S01]  /*0a20*/  @!P2 IADD3 R25, PT, PT, R5, -0x1, RZ ;  /* 0xffffffff0519a810 */ /* 0x000fe20007ffe0ff */
[----:B------:R-:W-:Y:S02]  /*0a30*/  IMAD.MOV.U32 R20, RZ, RZ, RZ ;  /* 0x000000ffff147224 */ /* 0x000fe400078e00ff */
[----:B------:R-:W-:-:S04]  /*0a40*/  @!P0 IMAD.MOV.U32 R20, RZ, RZ, 0x1 ;  /* 0x00000001ff148424 */ /* 0x000fc800078e00ff */
[----:B0-----:R-:W-:Y:S01]  /*0a50*/  @!P2 DFMA R14, R8, R14, R16 ;  /* 0x0000000e080ea22b */ /* 0x001fe20000000010 */
[----:B------:R-:W-:-:S09]  /*0a60*/  ISETP.GE.AND P0, PT, R20, R25, PT ;  /* 0x000000191400720c */ /* 0x000fd20003f06270 */
[----:B------:R-:W0:Y:S02]  /*0a70*/  @!P2 F2F.F32.F64 R15, R14 ;  /* 0x0000000e000fa310 */ /* 0x000e240000301000 */
[----:B0-----:R0:W-:Y:S02]  /*0a80*/  @!P2 STG.E desc[UR8][R12.64+-0x4], R15 ;  /* 0xfffffc0f0c00a986 */ /* 0x0011e4000c101908 */
[----:B------:R-:W-:Y:S05]  /*0a90*/  @P0 BRA `(.L_x_59) ;  /* 0x0000000800680947 */ /* 0x000fea0003800000 */
[--C-:B------:R-:W-:Y:S01]  /*0aa0*/  IMAD.IADD R14, R25, 0x1, -R20.reuse ;  /* 0x00000001190e7824 */ /* 0x100fe200078e0a14 */
[----:B------:R-:W-:Y:S01]  /*0ab0*/  BSSY.RECONVERGENT B1, `(.L_x_60) ;  /* 0x000004e000017945 */ /* 0x000fe20003800200 */
[----:B------:R-:W-:Y:S02]  /*0ac0*/  IMAD R23, R3, R22, RZ ;  /* 0x0000001603177224 */ /* 0x000fe400078e02ff */
[----:B------:R-:W-:Y:S01]  /*0ad0*/  IMAD.MOV.U32 R32, RZ, RZ, R20 ;  /* 0x000000ffff207224 */ /* 0x000fe200078e0014 */
[----:B------:R-:W-:-:S13]  /*0ae0*/  LOP3.LUT P0, R14, R14, 0x3, RZ, 0xc0, !PT ;  /* 0x000000030e0e7812 */ /* 0x000fda000780c0ff */
[----:B------:R-:W-:Y:S05]  /*0af0*/  @!P0 BRA `(.L_x_61) ;  /* 0x0000000400248947 */ /* 0x000fea0003800000 */
[----:B------:R-:W1:Y:S01]  /*0b00*/  LDC.64 R28, c[0x0][0x388] ;  /* 0x0000e200ff1c7b82 */ /* 0x000e620000000a00 */
[----:B0-----:R-:W-:-:S04]  /*0b10*/  IMAD.IADD R15, R23, 0x1, R20 ;  /* 0x00000001170f7824 */ /* 0x001fc800078e0214 */
[----:B-1----:R-:W-:-:S05]  /*0b20*/  IMAD.WIDE R28, R15, 0x4, R28 ;  /* 0x000000040f1c7825 */ /* 0x002fca00078e021c */
[----:B------:R-:W2:Y:S04]  /*0b30*/  LDG.E R30, desc[UR8][R28.64] ;  /* 0x000000081c1e7981 */ /* 0x000ea8000c1e1900 */
[----:B------:R-:W3:Y:S04]  /*0b40*/  LDG.E R21, desc[UR8][R28.64+0x4] ;  /* 0x000004081c157981 */ /* 0x000ee8000c1e1900 */
[----:B------:R-:W4:Y:S01]  /*0b50*/  LDG.E R19, desc[UR8][R28.64+-0x4] ;  /* 0xfffffc081c137981 */ /* 0x000f22000c1e1900 */
[----:B------:R-:W-:Y:S01]  /*0b60*/  ISETP.NE.AND P0, PT, R14, 0x1, PT ;  /* 0x000000010e00780c */ /* 0x000fe20003f05270 */
[----:B------:R-:W-:Y:S01]  /*0b70*/  VIADD R32, R20, 0x1 ;  /* 0x0000000114207836 */ /* 0x000fe20000000000 */
[----:B--2---:R-:W0:Y:S08]  /*0b80*/  F2F.F64.F32 R14, R30 ;  /* 0x0000001e000e7310 */ /* 0x004e300000201800 */
[----:B---3--:R-:W1:Y:S01]  /*0b90*/  F2F.F64.F32 R16, R21 ;  /* 0x0000001500107310 */ /* 0x008e620000201800 */
[----:B0-----:R-:W-:Y:S01]  /*0ba0*/  DADD R14, R14, R14 ;  /* 0x000000000e0e7229 */ /* 0x001fe2000000000e */
[----:B----4-:R-:W-:-:S07]  /*0bb0*/  FMUL R18, R24, R19 ;  /* 0x0000001318127220 */ /* 0x010fce0000400000 */
[----:B-1----:R-:W-:Y:S01]  /*0bc0*/  DADD R14, R16, -R14 ;  /* 0x00000000100e7229 */ /* 0x002fe2000000080e */
[----:B------:R-:W0:Y:S01]  /*0bd0*/  F2F.F64.F32 R16, R19 ;  /* 0x0000001300107310 */ /* 0x000e220000201800 */
[----:B------:R-:W-:-:S07]  /*0be0*/  FFMA R18, R7, R30, R18 ;  /* 0x0000001e07127223 */ /* 0x000fce0000000012 */
[----:B------:R-:W1:Y:S01]  /*0bf0*/  F2F.F64.F32 R26, R18 ;  /* 0x00000012001a7310 */ /* 0x000e620000201800 */
[----:B0-----:R-:W-:Y:S01]  /*0c00*/  DADD R16, R14, R16 ;  /* 0x000000000e107229 */ /* 0x001fe20000000010 */
[----:B------:R-:W0:Y:S07]  /*0c10*/  LDC.64 R14, c[0x0][0x380] ;  /* 0x0000e000ff0e7b82 */ /* 0x000e2e0000000a00 */
[----:B-1----:R-:W-:Y:S01]  /*0c20*/  DFMA R16, R8, R16, R26 ;  /* 0x000000100810722b */ /* 0x002fe2000000001a */
[----:B------:R-:W-:-:S09]  /*0c30*/  IADD3 R27, PT, PT, R23, R20, RZ ;  /* 0x00000014171b7210 */ /* 0x000fd20007ffe0ff */
[----:B------:R-:W1:Y:S01]  /*0c40*/  F2F.F32.F64 R17, R16 ;  /* 0x0000001000117310 */ /* 0x000e620000301000 */
[----:B0-----:R-:W-:-:S05]  /*0c50*/  IMAD.WIDE R14, R27, 0x4, R14 ;  /* 0x000000041b0e7825 */ /* 0x001fca00078e020e */
[----:B-1----:R1:W-:Y:S01]  /*0c60*/  STG.E desc[UR8][R14.64], R17 ;  /* 0x000000110e007986 */ /* 0x0023e2000c101908 */
[----:B------:R-:W-:Y:S05]  /*0c70*/  @!P0 BRA `(.L_x_61) ;  /* 0x0000000000c48947 */ /* 0x000fea0003800000 */
[----:B------:R-:W0:Y:S01]  /*0c80*/  LDCU.128 UR12, c[0x0][0x380] ;  /* 0x00007000ff0c77ac */ /* 0x000e220008000c00 */
[C---:B-1----:R-:W-:Y:S01]  /*0c90*/  IADD3 R14, P0, PT, R23.reuse, R20, RZ ;  /* 0x00000014170e7210 */ /* 0x042fe20007f1e0ff */
[----:B------:R-:W2:Y:S03]  /*0ca0*/  LDG.E R19, desc[UR8][R28.64] ;  /* 0x000000081c137981 */ /* 0x000ea6000c1e1900 */
[----:B------:R-:W-:Y:S01]  /*0cb0*/  LEA.HI.X.SX32 R15, R23, RZ, 0x1, P0 ;  /* 0x000000ff170f7211 */ /* 0x000fe200000f0eff */
[----:B------:R-:W-:-:S03]  /*0cc0*/  IMAD.SHL.U32 R30, R14, 0x4, RZ ;  /* 0x000000040e1e7824 */ /* 0x000fc600078e00ff */
[----:B------:R-:W-:Y:S02]  /*0cd0*/  SHF.L.U64.HI R14, R14, 0x2, R15 ;  /* 0x000000020e0e7819 */ /* 0x000fe4000001020f */
[----:B0-----:R-:W-:-:S04]  /*0ce0*/  IADD3 R30, P0, PT, R30, UR14, RZ ;  /* 0x0000000e1e1e7c10 */ /* 0x001fc8000ff1e0ff */
[----:B------:R-:W-:-:S05]  /*0cf0*/  IADD3.X R31, PT, PT, R14, UR15, RZ, P0, !PT ;  /* 0x0000000f0e1f7c10 */ /* 0x000fca00087fe4ff */
[----:B------:R-:W3:Y:S04]  /*0d00*/  LDG.E R32, desc[UR8][R30.64+0x4] ;  /* 0x000004081e207981 */ /* 0x000ee8000c1e1900 */
[----:B------:R-:W4:Y:S01]  /*0d10*/  LDG.E R21, desc[UR8][R30.64+0x8] ;  /* 0x000008081e157981 */ /* 0x000f22000c1e1900 */
[----:B--2---:R-:W-:Y:S01]  /*0d20*/  FMUL R18, R24, R19 ;  /* 0x0000001318127220 */ /* 0x004fe20000400000 */
[----:B---3--:R-:W0:Y:S08]  /*0d30*/  F2F.F64.F32 R14, R32 ;  /* 0x00000020000e7310 */ /* 0x008e300000201800 */
[----:B----4-:R-:W1:Y:S01]  /*0d40*/  F2F.F64.F32 R16, R21 ;  /* 0x0000001500107310 */ /* 0x010e620000201800 */
[----:B0-----:R-:W-:Y:S01]  /*0d50*/  DADD R14, R14, R14 ;  /* 0x000000000e0e7229 */ /* 0x001fe2000000000e */
[----:B------:R-:W-:-:S07]  /*0d60*/  FFMA R18, R7, R32, R18 ;  /* 0x0000002007127223 */ /* 0x000fce0000000012 */
[----:B-1----:R-:W-:Y:S01]  /*0d70*/  DADD R14, R16, -R14 ;  /* 0x00000000100e7229 */ /* 0x002fe2000000080e */
[----:B------:R-:W0:Y:S08]  /*0d80*/  F2F.F64.F32 R16, R19 ;  /* 0x0000001300107310 */ /* 0x000e300000201800 */
[----:B------:R-:W1:Y:S01]  /*0d90*/  F2F.F64.F32 R26, R18 ;  /* 0x00000012001a7310 */ /* 0x000e620000201800 */
[----:B0-----:R-:W-:-:S08]  /*0da0*/  DADD R14, R14, R16 ;  /* 0x000000000e0e7229 */ /* 0x001fd00000000010 */
[----:B-1----:R-:W-:Y:S01]  /*0db0*/  DFMA R26, R8, R14, R26 ;  /* 0x0000000e081a722b */ /* 0x002fe2000000001a */
[----:B------:R-:W-:-:S04]  /*0dc0*/  IADD3 R14, P0, PT, R23, R20, RZ ;  /* 0x00000014170e7210 */ /* 0x000fc80007f1e0ff */
[----:B------:R-:W-:Y:S01]  /*0dd0*/  LEA.HI.X.SX32 R17, R23, RZ, 0x1, P0 ;  /* 0x000000ff17117211 */ /* 0x000fe200000f0eff */
[----:B------:R-:W-:-:S04]  /*0de0*/  IMAD.SHL.U32 R15, R14, 0x4, RZ ;  /* 0x000000040e0f7824 */ /* 0x000fc800078e00ff */
[----:B------:R-:W0:Y:S01]  /*0df0*/  F2F.F32.F64 R27, R26 ;  /* 0x0000001a001b7310 */ /* 0x000e220000301000 */
[----:B------:R-:W-:Y:S02]  /*0e00*/  SHF.L.U64.HI R17, R14, 0x2, R17 ;  /* 0x000000020e117819 */ /* 0x000fe40000010211 */
[----:B------:R-:W-:Y:S02]  /*0e10*/  IADD3 R14, P0, PT, R15, UR12, RZ ;  /* 0x0000000c0f0e7c10 */ /* 0x000fe4000ff1e0ff */
[----:B------:R-:W-:Y:S02]  /*0e20*/  IADD3 R16, PT, PT, R25, -R20, RZ ;  /* 0x8000001419107210 */ /* 0x000fe40007ffe0ff */
[----:B------:R-:W-:Y:S02]  /*0e30*/  IADD3.X R15, PT, PT, R17, UR13, RZ, P0, !PT ;  /* 0x0000000d110f7c10 */ /* 0x000fe400087fe4ff */
[----:B------:R-:W-:-:S03]  /*0e40*/  LOP3.LUT R16, R16, 0x3, RZ, 0xc0, !PT ;  /* 0x0000000310107812 */ /* 0x000fc600078ec0ff */
[----:B0-----:R2:W-:Y:S01]  /*0e50*/  STG.E desc[UR8][R14.64+0x4], R27 ;  /* 0x0000041b0e007986 */ /* 0x0015e2000c101908 */
[----:B------:R-:W-:Y:S02]  /*0e60*/  ISETP.NE.AND P0, PT, R16, 0x2, PT ;  /* 0x000000021000780c */ /* 0x000fe40003f05270 */
[----:B------:R-:W-:-:S11]  /*0e70*/  LOP3.LUT R32, R20, 0x2, RZ, 0xfc, !PT ;  /* 0x0000000214207812 */ /* 0x000fd600078efcff */
[----:B--2---:R-:W-:Y:S05]  /*0e80*/  @!P0 BRA `(.L_x_61) ;  /* 0x0000000000408947 */ /* 0x004fea0003800000 */
[----:B------:R-:W2:Y:S04]  /*0e90*/  LDG.E R26, desc[UR8][R30.64+0x8] ;  /* 0x000008081e1a7981 */ /* 0x000ea8000c1e1900 */
[----:B------:R-:W3:Y:S04]  /*0ea0*/  LDG.E R27, desc[UR8][R30.64+0x4] ;  /* 0x000004081e1b7981 */ /* 0x000ee8000c1e1900 */
[----:B------:R-:W4:Y:S01]  /*0eb0*/  LDG.E R33, desc[UR8][R30.64+0xc] ;  /* 0x00000c081e217981 */ /* 0x000f22000c1e1900 */
[----:B------:R-:W-:Y:S01]  /*0ec0*/  VIADD R32, R20, 0x3 ;  /* 0x0000000314207836 */ /* 0x000fe20000000000 */
[----:B--2---:R-:W0:Y:S01]  /*0ed0*/  F2F.F64.F32 R16, R26 ;  /* 0x0000001a00107310 */ /* 0x004e220000201800 */
[----:B---3--:R-:W-:-:S04]  /*0ee0*/  FMUL R18, R24, R27 ;  /* 0x0000001b18127220 */ /* 0x008fc80000400000 */
[----:B------:R-:W-:-:S03]  /*0ef0*/  FFMA R21, R7, R26, R18 ;  /* 0x0000001a07157223 */ /* 0x000fc60000000012 */
[----:B----4-:R-:W1:Y:S01]  /*0f00*/  F2F.F64.F32 R18, R33 ;  /* 0x0000002100127310 */ /* 0x010e620000201800 */
[----:B0-----:R-:W-:-:S07]  /*0f10*/  DADD R16, R16, R16 ;  /* 0x0000000010107229 */ /* 0x001fce0000000010 */
[----:B------:R-:W-:Y:S01]  /*0f20*/  F2F.F64.F32 R28, R21 ;  /* 0x00000015001c7310 */ /* 0x000fe20000201800 */
[----:B-1----:R-:W-:-:S07]  /*0f30*/  DADD R16, R18, -R16 ;  /* 0x0000000012107229 */ /* 0x002fce0000000810 */
[----:B------:R-:W0:Y:S02]  /*0f40*/  F2F.F64.F32 R18, R27 ;  /* 0x0000001b00127310 */ /* 0x000e240000201800 */
[----:B0-----:R-:W-:-:S08]  /*0f50*/  DADD R16, R16, R18 ;  /* 0x0000000010107229 */ /* 0x001fd00000000012 */
[----:B------:R-:W-:-:S10]  /*0f60*/  DFMA R16, R8, R16, R28 ;  /* 0x000000100810722b */ /* 0x000fd4000000001c */
[----:B------:R-:W0:Y:S02]  /*0f70*/  F2F.F32.F64 R17, R16 ;  /* 0x0000001000117310 */ /* 0x000e240000301000 */
[----:B0-----:R2:W-:Y:S02]  /*0f80*/  STG.E desc[UR8][R14.64+0x8], R17 ;  /* 0x000008110e007986 */ /* 0x0015e4000c101908 */
.L_x_61:
[----:B------:R-:W-:Y:S05]  /*0f90*/  BSYNC.RECONVERGENT B1 ;  /* 0x0000000000017941 */ /* 0x000fea0003800200 */
.L_x_60:
[----:B-12---:R-:W-:-:S05]  /*0fa0*/  IMAD.IADD R14, R20, 0x1, -R25 ;  /* 0x00000001140e7824 */ /* 0x006fca00078e0a19 */
[----:B------:R-:W-:-:S13]  /*0fb0*/  ISETP.GT.U32.AND P0, PT, R14, -0x4, PT ;  /* 0xfffffffc0e00780c */ /* 0x000fda0003f04070 */
[----:B------:R-:W-:Y:S05]  /*0fc0*/  @P0 BRA `(.L_x_59) ;  /* 0x00000004001c0947 */ /* 0x000fea0003800000 */
[----:B------:R-:W-:Y:S01]  /*0fd0*/  IMAD.IADD R25, R32, 0x1, -R25 ;  /* 0x0000000120197824 */ /* 0x000fe200078e0a19 */
[----:B------:R-:W-:-:S07]  /*0fe0*/  IADD3 R23, PT, PT, R23, R32, RZ ;  /* 0x0000002017177210 */ /* 0x000fce0007ffe0ff */
.L_x_62:
[----:B-1----:R-:W1:Y:S02]  /*0ff0*/  LDC.64 R16, c[0x0][0x388] ;  /* 0x0000e200ff107b82 */ /* 0x002e640000000a00 */
[----:B-1----:R-:W-:-:S05]  /*1000*/  IMAD.WIDE R16, R23, 0x4, R16 ;  /* 0x0000000417107825 */ /* 0x002fca00078e0210 */
[----:B------:R-:W2:Y:S04]  /*1010*/  LDG.E R28, desc[UR8][R16.64] ;  /* 0x00000008101c7981 */ /* 0x000ea8000c1e1900 */
[----:B------:R-:W3:Y:S04]  /*1020*/  LDG.E R29, desc[UR8][R16.64+0x4] ;  /* 0x00000408101d7981 */ /* 0x000ee8000c1e1900 */
[----:B------:R-:W4:Y:S01]  /*1030*/  LDG.E R31, desc[UR8][R16.64+-0x4] ;  /* 0xfffffc08101f7981 */ /* 0x000f22000c1e1900 */
[----:B--2---:R-:W1:Y:S08]  /*1040*/  F2F.F64.F32 R18, R28 ;  /* 0x0000001c00127310 */ /* 0x004e700000201800 */
[----:B---3--:R-:W2:Y:S01]  /*1050*/  F2F.F64.F32 R20, R29 ;  /* 0x0000001d00147310 */ /* 0x008ea20000201800 */
[----:B----4-:R-:W-:-:S04]  /*1060*/  FMUL R26, R24, R31 ;  /* 0x0000001f181a7220 */ /* 0x010fc80000400000 */
[----:B------:R-:W-:Y:S01]  /*1070*/  FFMA R26, R7, R28, R26 ;  /* 0x0000001c071a7223 */ /* 0x000fe2000000001a */
[----:B-1----:R-:W-:Y:S02]  /*1080*/  DADD R18, R18, R18 ;  /* 0x0000000012127229 */ /* 0x002fe40000000012 */
[----:B0-----:R-:W0:Y:S06]  /*1090*/  F2F.F64.F32 R14, R31 ;  /* 0x0000001f000e7310 */ /* 0x001e2c0000201800 */
[----:B--2---:R-:W-:Y:S02]  /*10a0*/  DADD R18, R20, -R18 ;  /* 0x0000000014127229 */ /* 0x004fe40000000812 */
[----:B------:R-:W1:Y:S06]  /*10b0*/  F2F.F64.F32 R26, R26 ;  /* 0x0000001a001a7310 */ /* 0x000e6c0000201800 */
[----:B0-----:R-:W-:-:S08]  /*10c0*/  DADD R14, R18, R14 ;  /* 0x00000000120e7229 */ /* 0x001fd0000000000e */
[----:B-1----:R-:W-:Y:S01]  /*10d0*/  DFMA R20, R8, R14, R26 ;  /* 0x0000000e0814722b */ /* 0x002fe2000000001a */
[----:B------:R-:W-:Y:S02]  /*10e0*/  IMAD.U32 R14, RZ, RZ, UR4 ;  /* 0x00000004ff0e7e24 */ /* 0x000fe4000f8e00ff */
[----:B------:R-:W-:-:S03]  /*10f0*/  IMAD.U32 R15, RZ, RZ, UR5 ;  /* 0x00000005ff0f7e24 */ /* 0x000fc6000f8e00ff */
[----:B------:R-:W0:Y:S01]  /*1100*/  F2F.F32.F64 R27, R20 ;  /* 0x00000014001b7310 */ /* 0x000e220000301000 */
[----:B------:R-:W-:-:S05]  /*1110*/  IMAD.WIDE R14, R23, 0x4, R14 ;  /* 0x00000004170e7825 */ /* 0x000fca00078e020e */
[----:B0-----:R0:W-:Y:S04]  /*1120*/  STG.E desc[UR8][R14.64+-0x8], R27 ;  /* 0xfffff81b0e007986 */ /* 0x0011e8000c101908 */
[----:B------:R-:W2:Y:S04]  /*1130*/  LDG.E R32, desc[UR8][R16.64+0x4] ;  /* 0x0000040810207981 */ /* 0x000ea8000c1e1900 */
[----:B------:R-:W3:Y:S04]  /*1140*/  LDG.E R33, desc[UR8][R16.64+0x8] ;  /* 0x0000080810217981 */ /* 0x000ee8000c1e1900 */
[----:B------:R-:W4:Y:S01]  /*1150*/  LDG.E R29, desc[UR8][R16.64] ;  /* 0x00000008101d7981 */ /* 0x000f22000c1e1900 */
[----:B--2---:R-:W1:Y:S08]  /*1160*/  F2F.F64.F32 R18, R32 ;  /* 0x0000002000127310 */ /* 0x004e700000201800 */
[----:B---3--:R-:W2:Y:S01]  /*1170*/  F2F.F64.F32 R20, R33 ;  /* 0x0000002100147310 */ /* 0x008ea20000201800 */
[----:B-1----:R-:W-:-:S08]  /*1180*/  DADD R18, R18, R18 ;  /* 0x0000000012127229 */ /* 0x002fd00000000012 */
[----:B--2---:R-:W-:Y:S01]  /*1190*/  DADD R18, R20, -R18 ;  /* 0x0000000014127229 */ /* 0x004fe20000000812 */
[----:B----4-:R-:W1:Y:S01]  /*11a0*/  F2F.F64.F32 R20, R29 ;  /* 0x0000001d00147310 */ /* 0x010e620000201800 */
[----:B------:R-:W-:-:S04]  /*11b0*/  FMUL R28, R24, R29 ;  /* 0x0000001d181c7220 */ /* 0x000fc80000400000 */
[----:B------:R-:W-:Y:S02]  /*11c0*/  FFMA R28, R7, R32, R28 ;  /* 0x00000020071c7223 */ /* 0x000fe4000000001c */
[----:B-1----:R-:W-:Y:S02]  /*11d0*/  DADD R18, R18, R20 ;  /* 0x0000000012127229 */ /* 0x002fe40000000014 */
[----:B------:R-:W1:Y:S06]  /*11e0*/  F2F.F64.F32 R20, R28 ;  /* 0x0000001c00147310 */ /* 0x000e6c0000201800 */
[----:B-1----:R-:W-:-:S10]  /*11f0*/  DFMA R30, R8, R18, R20 ;  /* 0x00000012081e722b */ /* 0x002fd40000000014 */
[----:B------:R-:W1:Y:S02]  /*1200*/  F2F.F32.F64 R31, R30 ;  /* 0x0000001e001f7310 */ /* 0x000e640000301000 */
[----:B-1----:R1:W-:Y:S04]  /*1210*/  STG.E desc[UR8][R14.64+-0x4], R31 ;  /* 0xfffffc1f0e007986 */ /* 0x0023e8000c101908 */
[----:B------:R-:W2:Y:S04]  /*1220*/  LDG.E R32, desc[UR8][R16.64+0x8] ;  /* 0x0000080810207981 */ /* 0x000ea8000c1e1900 */
[----:B------:R-:W3:Y:S04]  /*1230*/  LDG.E R33, desc[UR8][R16.64+0xc] ;  /* 0x00000c0810217981 */ /* 0x000ee8000c1e1900 */
[----:B0-----:R-:W4:Y:S01]  /*1240*/  LDG.E R27, desc[UR8][R16.64+0x4] ;  /* 0x00000408101b7981 */ /* 0x001f22000c1e1900 */
[----:B--2---:R-:W0:Y:S08]  /*1250*/  F2F.F64.F32 R20, R32 ;  /* 0x0000002000147310 */ /* 0x004e300000201800 */
[----:B---3--:R-:W2:Y:S01]  /*1260*/  F2F.F64.F32 R18, R33 ;  /* 0x0000002100127310 */ /* 0x008ea20000201800 */
[----:B0-----:R-:W-:-:S08]  /*1270*/  DADD R20, R20, R20 ;  /* 0x0000000014147229 */ /* 0x001fd00000000014 */
[----:B--2---:R-:W-:Y:S02]  /*1280*/  DADD R18, R18, -R20 ;  /* 0x0000000012127229 */ /* 0x004fe40000000814 */
[----:B----4-:R-:W0:Y:S01]  /*1290*/  F2F.F64.F32 R20, R27 ;  /* 0x0000001b00147310 */ /* 0x010e220000201800 */
[----:B------:R-:W-:-:S04]  /*12a0*/  FMUL R26, R24, R27 ;  /* 0x0000001b181a7220 */ /* 0x000fc80000400000 */
[----:B------:R-:W-:Y:S01]  /*12b0*/  FFMA R26, R7, R32, R26 ;  /* 0x00000020071a7223 */ /* 0x000fe2000000001a */
[----:B0-----:R-:W-:-:S03]  /*12c0*/  DADD R18, R18, R20 ;  /* 0x0000000012127229 */ /* 0x001fc60000000014 */
[----:B------:R-:W1:Y:S05]  /*12d0*/  F2F.F64.F32 R20, R26 ;  /* 0x0000001a00147310 */ /* 0x000e6a0000201800 */
[----:B-1----:R-:W-:-:S10]  /*12e0*/  DFMA R30, R8, R18, R20 ;  /* 0x00000012081e722b */ /* 0x002fd40000000014 */
[----:B------:R-:W0:Y:S02]  /*12f0*/  F2F.F32.F64 R31, R30 ;  /* 0x0000001e001f7310 */ /* 0x000e240000301000 */
[----:B0-----:R1:W-:Y:S04]  /*1300*/  STG.E desc[UR8][R14.64], R31 ;  /* 0x0000001f0e007986 */ /* 0x0013e8000c101908 */
[----:B------:R-:W2:Y:S04]  /*1310*/  LDG.E R34, desc[UR8][R16.64+0xc] ;  /* 0x00000c0810227981 */ /* 0x000ea8000c1e1900 */
[----:B------:R-:W3:Y:S04]  /*1320*/  LDG.E R28, desc[UR8][R16.64+0x10] ;  /* 0x00001008101c7981 */ /* 0x000ee8000c1e1900 */
[----:B------:R-:W4:Y:S01]  /*1330*/  LDG.E R33, desc[UR8][R16.64+0x8] ;  /* 0x0000080810217981 */ /* 0x000f22000c1e1900 */
[----:B------:R-:W-:-:S05]  /*1340*/  VIADD R25, R25, 0x4 ;  /* 0x0000000419197836 */ /* 0x000fca0000000000 */
[----:B------:R-:W-:Y:S02]  /*1350*/  ISETP.NE.AND P0, PT, R25, RZ, PT ;  /* 0x000000ff1900720c */ /* 0x000fe40003f05270 */
[----:B------:R-:W-:Y:S01]  /*1360*/  IADD3 R23, PT, PT, R23, 0x4, RZ ;  /* 0x0000000417177810 */ /* 0x000fe20007ffe0ff */
[----:B--2---:R-:W0:Y:S08]  /*1370*/  F2F.F64.F32 R20, R34 ;  /* 0x0000002200147310 */ /* 0x004e300000201800 */
[----:B---3--:R-:W2:Y:S01]  /*1380*/  F2F.F64.F32 R28, R28 ;  /* 0x0000001c001c7310 */ /* 0x008ea20000201800 */
[----:B----4-:R-:W-:-:S04]  /*1390*/  FMUL R18, R24, R33 ;  /* 0x0000002118127220 */ /* 0x010fc80000400000 */
[----:B------:R-:W-:Y:S01]  /*13a0*/  FFMA R27, R7, R34, R18 ;  /* 0x00000022071b7223 */ /* 0x000fe20000000012 */
[----:B0-----:R-:W-:Y:S02]  /*13b0*/  DADD R20, R20, R20 ;  /* 0x0000000014147229 */ /* 0x001fe40000000014 */
[----:B------:R-:W0:Y:S06]  /*13c0*/  F2F.F64.F32 R18, R33 ;  /* 0x0000002100127310 */ /* 0x000e2c0000201800 */
[----:B--2---:R-:W-:Y:S02]  /*13d0*/  DADD R20, R28, -R20 ;  /* 0x000000001c147229 */ /* 0x004fe40000000814 */
[----:B------:R-:W2:Y:S06]  /*13e0*/  F2F.F64.F32 R26, R27 ;  /* 0x0000001b001a7310 */ /* 0x000eac0000201800 */
[----:B0-----:R-:W-:-:S08]  /*13f0*/  DADD R18, R20, R18 ;  /* 0x0000000014127229 */ /* 0x001fd00000000012 */
[----:B--2---:R-:W-:-:S10]  /*1400*/  DFMA R18, R8, R18, R26 ;  /* 0x000000120812722b */ /* 0x004fd4000000001a */
[----:B------:R-:W0:Y:S02]  /*1410*/  F2F.F32.F64 R19, R18 ;  /* 0x0000001200137310 */ /* 0x000e240000301000 */
[----:B0-----:R1:W-:Y:S01]  /*1420*/  STG.E desc[UR8][R14.64+0x4], R19 ;  /* 0x000004130e007986 */ /* 0x0013e2000c101908 */
[----:B------:R-:W-:Y:S05]  /*1430*/  @P0 BRA `(.L_x_62) ;  /* 0xfffffff800ec0947 */ /* 0x000fea000383ffff */
.L_x_59:
[----:B------:R-:W-:Y:S05]  /*1440*/  BSYNC.RECONVERGENT B0 ;  /* 0x0000000000007941 */ /* 0x000fea0003800200 */
.L_x_58:
[----:B------:R-:W-:Y:S01]  /*1450*/  ISETP.GE.AND P0, PT, R5, 0x2, PT ;  /* 0x000000020500780c */ /* 0x000fe20003f06270 */
[----:B------:R-:W-:-:S12]  /*1460*/  BSSY.RECONVERGENT B0, `(.L_x_63) ;  /* 0x000003d000007945 */ /* 0x000fd80003800200 */
[----:B------:R-:W-:Y:S05]  /*1470*/  @!P0 BRA `(.L_x_64) ;  /* 0x0000000000ec8947 */ /* 0x000fea0003800000 */
[----:B-1----:R-:W-:Y:S01]  /*1480*/  VIADD R14, R5, 0xfffffffe ;  /* 0xfffffffe050e7836 */ /* 0x002fe20000000000 */
[----:B------:R-:W-:Y:S01]  /*1490*/  BSSY.RECONVERGENT B1, `(.L_x_65) ;  /* 0x0000020000017945 */ /* 0x000fe20003800200 */
[----:B------:R-:W-:-:S03]  /*14a0*/  IMAD R22, R3, R22, RZ ;  /* 0x0000001603167224 */ /* 0x000fc600078e02ff */
[----:B------:R-:W-:Y:S01]  /*14b0*/  ISETP.GE.U32.AND P0, PT, R14, 0x3, PT ;  /* 0x000000030e00780c */ /* 0x000fe20003f06070 */
[----:B------:R-:W-:Y:S02]  /*14c0*/  VIADD R14, R5, 0xffffffff ;  /* 0xffffffff050e7836 */ /* 0x000fe40000000000 */
[----:B------:R-:W-:-:S03]  /*14d0*/  IMAD.MOV.U32 R5, RZ, RZ, 0x1 ;  /* 0x00000001ff057424 */ /* 0x000fc600078e00ff */
[----:B------:R-:W-:-:S07]  /*14e0*/  LOP3.LUT R16, R14, 0x3, RZ, 0xc0, !PT ;  /* 0x000000030e107812 */ /* 0x000fce00078ec0ff */
[----:B------:R-:W-:Y:S05]  /*14f0*/  @!P0 BRA `(.L_x_66) ;  /* 0x0000000000648947 */ /* 0x000fea0003800000 */
[----:B------:R-:W-:Y:S01]  /*1500*/  BSSY.RECONVERGENT B2, `(.L_x_67) ;  /* 0x0000017000027945 */ /* 0x000fe20003800200 */
[----:B------:R-:W-:Y:S02]  /*1510*/  LOP3.LUT R5, R14, 0xfffffffc, RZ, 0xc0, !PT ;  /* 0xfffffffc0e057812 */ /* 0x000fe400078ec0ff */
[----:B------:R-:W-:-:S07]  /*1520*/  MOV R17, 0x1 ;  /* 0x0000000100117802 */ /* 0x000fce0000000f00 */
.L_x_68:
[----:B01----:R-:W0:Y:S01]  /*1530*/  LDC.64 R14, c[0x0][0x380] ;  /* 0x0000e000ff0e7b82 */ /* 0x003e220000000a00 */
[----:B------:R-:W-:-:S04]  /*1540*/  IMAD.IADD R19, R22, 0x1, R17 ;  /* 0x0000000116137824 */ /* 0x000fc800078e0211 */
[----:B0-----:R-:W-:-:S05]  /*1550*/  IMAD.WIDE R14, R19, 0x4, R14 ;  /* 0x00000004130e7825 */ /* 0x001fca00078e020e */
[----:B------:R-:W2:Y:S04]  /*1560*/  LDG.E R19, desc[UR8][R14.64+-0x4] ;  /* 0xfffffc080e137981 */ /* 0x000ea8000c1e1900 */
[----:B------:R-:W2:Y:S04]  /*1570*/  LDG.E R21, desc[UR8][R14.64] ;  /* 0x000000080e157981 */ /* 0x000ea8000c1e1900 */
[----:B------:R-:W3:Y:S04]  /*1580*/  LDG.E R18, desc[UR8][R14.64+0x4] ;  /* 0x000004080e127981 */ /* 0x000ee8000c1e1900 */
[----:B------:R-:W4:Y:S04]  /*1590*/  LDG.E R20, desc[UR8][R14.64+0x8] ;  /* 0x000008080e147981 */ /* 0x000f28000c1e1900 */
[----:B------:R-:W5:Y:S01]  /*15a0*/  LDG.E R26, desc[UR8][R14.64+0xc] ;  /* 0x00000c080e1a7981 */ /* 0x000f62000c1e1900 */
[----:B--2---:R-:W-:-:S04]  /*15b0*/  FFMA R19, R0, R19, R21 ;  /* 0x0000001300137223 */ /* 0x004fc80000000015 */
[C---:B---3--:R-:W-:Y:S01]  /*15c0*/  FFMA R21, R0.reuse, R19, R18 ;  /* 0x0000001300157223 */ /* 0x048fe20000000012 */
[----:B------:R1:W-:Y:S01]  /*15d0*/  STG.E desc[UR8][R14.64], R19 ;  /* 0x000000130e007986 */ /* 0x0003e2000c101908 */
[C---:B------:R-:W-:Y:S02]  /*15e0*/  VIADD R18, R17.reuse, 0x3 ;  /* 0x0000000311127836 */ /* 0x040fe40000000000 */
[----:B----4-:R-:W-:Y:S01]  /*15f0*/  FFMA R23, R0, R21, R20 ;  /* 0x0000001500177223 */ /* 0x010fe20000000014 */
[----:B------:R1:W-:Y:S01]  /*1600*/  STG.E desc[UR8][R14.64+0x4], R21 ;  /* 0x000004150e007986 */ /* 0x0003e2000c101908 */
[----:B------:R-:W-:Y:S01]  /*1610*/  VIADD R17, R17, 0x4 ;  /* 0x0000000411117836 */ /* 0x000fe20000000000 */
[----:B------:R-:W-:Y:S01]  /*1620*/  ISETP.NE.AND P0, PT, R18, R5, PT ;  /* 0x000000051200720c */ /* 0x000fe20003f05270 */
[----:B-----5:R-:W-:Y:S01]  /*1630*/  FFMA R25, R0, R23, R26 ;  /* 0x0000001700197223 */ /* 0x020fe2000000001a */
[----:B------:R1:W-:Y:S04]  /*1640*/  STG.E desc[UR8][R14.64+0x8], R23 ;  /* 0x000008170e007986 */ /* 0x0003e8000c101908 */
[----:B------:R1:W-:Y:S07]  /*1650*/  STG.E desc[UR8][R14.64+0xc], R25 ;  /* 0x00000c190e007986 */ /* 0x0003ee000c101908 */
[----:B------:R-:W-:Y:S05]  /*1660*/  @P0 BRA `(.L_x_68) ;  /* 0xfffffffc00b00947 */ /* 0x000fea000383ffff */
[----:B------:R-:W-:Y:S05]  /*1670*/  BSYNC.RECONVERGENT B2 ;  /* 0x0000000000027941 */ /* 0x000fea0003800200 */
.L_x_67:
[----:B------:R-:W-:-:S07]  /*1680*/  MOV R5, R17 ;  /* 0x0000001100057202 */ /* 0x000fce0000000f00 */
.L_x_66:
[----:B------:R-:W-:Y:S05]  /*1690*/  BSYNC.RECONVERGENT B1 ;  /* 0x0000000000017941 */ /* 0x000fea0003800200 */
.L_x_65:
[----:B------:R-:W-:-:S13]  /*16a0*/  ISETP.NE.AND P0, PT, R16, RZ, PT ;  /* 0x000000ff1000720c */ /* 0x000fda0003f05270 */
[----:B------:R-:W-:Y:S05]  /*16b0*/  @!P0 BRA `(.L_x_64) ;  /* 0x00000000005c8947 */ /* 0x000fea0003800000 */
[----:B01----:R-:W0:Y:S01]  /*16c0*/  LDC.64 R14, c[0x0][0x380] ;  /* 0x0000e000ff0e7b82 */ /* 0x003e220000000a00 */
[----:B------:R-:W-:-:S04]  /*16d0*/  IMAD.IADD R17, R22, 0x1, R5 ;  /* 0x0000000116117824 */ /* 0x000fc800078e0205 */
[----:B0-----:R-:W-:-:S05]  /*16e0*/  IMAD.WIDE R14, R17, 0x4, R14 ;  /* 0x00000004110e7825 */ /* 0x001fca00078e020e */
[----:B------:R-:W2:Y:S04]  /*16f0*/  LDG.E R17, desc[UR8][R14.64+-0x4] ;  /* 0xfffffc080e117981 */ /* 0x000ea8000c1e1900 */
[----:B------:R-:W2:Y:S01]  /*1700*/  LDG.E R19, desc[UR8][R14.64] ;  /* 0x000000080e137981 */ /* 0x000ea2000c1e1900 */
[----:B------:R-:W-:Y:S01]  /*1710*/  ISETP.NE.AND P0, PT, R16, 0x1, PT ;  /* 0x000000011000780c */ /* 0x000fe20003f05270 */
[----:B--2---:R-:W-:-:S05]  /*1720*/  FFMA R17, R0, R17, R19 ;  /* 0x0000001100117223 */ /* 0x004fca0000000013 */
[----:B------:R2:W-:Y:S07]  /*1730*/  STG.E desc[UR8][R14.64], R17 ;  /* 0x000000110e007986 */ /* 0x0005ee000c101908 */
[----:B------:R-:W-:Y:S05]  /*1740*/  @!P0 BRA `(.L_x_64) ;  /* 0x0000000000388947 */ /* 0x000fea0003800000 */
[----:B------:R-:W0:Y:S01]  /*1750*/  LDCU.64 UR6, c[0x0][0x380] ;  /* 0x00007000ff0677ac */ /* 0x000e220008000a00 */
[----:B--2---:R-:W-:Y:S02]  /*1760*/  SHF.R.S32.HI R15, RZ, 0x1f, R5 ;  /* 0x0000001fff0f7819 */ /* 0x004fe40000011405 */
[----:B------:R-:W-:-:S04]  /*1770*/  IADD3 R5, P0, PT, R22, R5, RZ ;  /* 0x0000000516057210 */ /* 0x000fc80007f1e0ff */
[----:B------:R-:W-:Y:S02]  /*1780*/  LEA.HI.X.SX32 R22, R22, R15, 0x1, P0 ;  /* 0x0000000f16167211 */ /* 0x000fe400000f0eff */
[----:B0-----:R-:W-:-:S04]  /*1790*/  LEA R14, P0, R5, UR6, 0x2 ;  /* 0x00000006050e7c11 */ /* 0x001fc8000f8010ff */
[----:B------:R-:W-:-:S05]  /*17a0*/  LEA.HI.X R15, R5, UR7, R22, 0x2, P0 ;  /* 0x00000007050f7c11 */ /* 0x000fca00080f1416 */
[----:B------:R-:W2:Y:S01]  /*17b0*/  LDG.E R5, desc[UR8][R14.64+0x4] ;  /* 0x000004080e057981 */ /* 0x000ea2000c1e1900 */
[----:B------:R-:W-:Y:S01]  /*17c0*/  ISETP.NE.AND P0, PT, R16, 0x2, PT ;  /* 0x000000021000780c */ /* 0x000fe20003f05270 */
[----:B--2---:R-:W-:-:S05]  /*17d0*/  FFMA R17, R0, R17, R5 ;  /* 0x0000001100117223 */ /* 0x004fca0000000005 */
[----:B------:R3:W-:Y:S07]  /*17e0*/  STG.E desc[UR8][R14.64+0x4], R17 ;  /* 0x000004110e007986 */ /* 0x0007ee000c101908 */
[----:B------:R-:W-:Y:S05]  /*17f0*/  @!P0 BRA `(.L_x_64) ;  /* 0x00000000000c8947 */ /* 0x000fea0003800000 */
[----:B------:R-:W2:Y:S02]  /*1800*/  LDG.E R5, desc[UR8][R14.64+0x8] ;  /* 0x000008080e057981 */ /* 0x000ea4000c1e1900 */
[----:B--2---:R-:W-:-:S05]  /*1810*/  FFMA R5, R0, R17, R5 ;  /* 0x0000001100057223 */ /* 0x004fca0000000005 */
[----:B------:R4:W-:Y:S02]  /*1820*/  STG.E desc[UR8][R14.64+0x8], R5 ;  /* 0x000008050e007986 */ /* 0x0009e4000c101908 */
.L_x_64:
[----:B------:R-:W-:Y:S05]  /*1830*/  BSYNC.RECONVERGENT B0 ;  /* 0x0000000000007941 */ /* 0x000fea0003800200 */
.L_x_63:
[----:B------:R-:W-:-:S05]  /*1840*/  IMAD.IADD R3, R2, 0x1, R3 ;  /* 0x0000000102037824 */ /* 0x000fca00078e0203 */
[----:B------:R-:W-:-:S13]  /*1850*/  ISETP.GE.AND P0, PT, R3, R4, PT ;  /* 0x000000040300720c */ /* 0x000fda0003f06270 */
[----:B------:R-:W-:Y:S05]  /*1860*/  @!P0 BRA `(.L_x_69) ;  /* 0xfffffff000048947 */ /* 0x000fea000383ffff */
[----:B------:R-:W-:Y:S05]  /*1870*/  EXIT ;  /* 0x000000000000794d */ /* 0x000fea0003800000 */
        .weak           $__internal_1_$__cuda_sm20_div_rn_f64_full
        .type           $__internal_1_$__cuda_sm20_div_rn_f64_full,@function
        .size           $__internal_1_$__cuda_sm20_div_rn_f64_full,(.L_x_77 - $__internal_1_$__cuda_sm20_div_rn_f64_full)
$__internal_1_$__cuda_sm20_div_rn_f64_full:
[C---:B------:R-:W-:Y:S01]  /*1880*/  FSETP.GEU.AND P0, PT, |R13|.reuse, 1.469367938527859385e-39, PT ;  /* 0x001000000d00780b */ /* 0x040fe20003f0e200 */
[----:B------:R-:W-:Y:S01]  /*1890*/  IMAD.MOV.U32 R27, RZ, RZ, 0x1ca00000 ;  /* 0x1ca00000ff1b7424 */ /* 0x000fe200078e00ff */
[C---:B------:R-:W-:Y:S02]  /*18a0*/  LOP3.LUT R10, R13.reuse, 0x800fffff, RZ, 0xc0, !PT ;  /* 0x800fffff0d0a7812 */ /* 0x040fe400078ec0ff */
[----:B------:R-:W-:Y:S02]  /*18b0*/  MOV R20, 0x1 ;  /* 0x0000000100147802 */ /* 0x000fe40000000f00 */
[----:B------:R-:W-:Y:S01]  /*18c0*/  LOP3.LUT R11, R10, 0x3ff00000, RZ, 0xfc, !PT ;  /* 0x3ff000000a0b7812 */ /* 0x000fe200078efcff */
[----:B------:R-:W-:Y:S01]  /*18d0*/  IMAD.MOV.U32 R10, RZ, RZ, R12 ;  /* 0x000000ffff0a7224 */ /* 0x000fe200078e000c */
[----:B------:R-:W-:-:S05]  /*18e0*/  LOP3.LUT R25, R13, 0x7ff00000, RZ, 0xc0, !PT ;  /* 0x7ff000000d197812 */ /* 0x000fca00078ec0ff */
[----:B------:R-:W-:-:S06]  /*18f0*/  @!P0 DMUL R10, R12, 8.98846567431157953865e+307 ;  /* 0x7fe000000c0a8828 */ /* 0x000fcc0000000000 */
[----:B------:R-:W0:Y:S02]  /*1900*/  MUFU.RCP64H R21, R11 ;  /* 0x0000000b00157308 */ /* 0x000e240000001800 */
[----:B0-----:R-:W-:-:S08]  /*1910*/  DFMA R14, R20, -R10, 1 ;  /* 0x3ff00000140e742b */ /* 0x001fd0000000080a */
[----:B------:R-:W-:-:S08]  /*1920*/  DFMA R14, R14, R14, R14 ;  /* 0x0000000e0e0e722b */ /* 0x000fd0000000000e */
[----:B------:R-:W-:Y:S01]  /*1930*/  DFMA R20, R20, R14, R20 ;  /* 0x0000000e1414722b */ /* 0x000fe20000000014 */
[----:B------:R-:W-:Y:S02]  /*1940*/  IMAD.MOV.U32 R15, RZ, RZ, R17 ;  /* 0x000000ffff0f7224 */ /* 0x000fe400078e0011 */
[----:B------:R-:W-:-:S03]  /*1950*/  IMAD.MOV.U32 R14, RZ, RZ, R16 ;  /* 0x000000ffff0e7224 */ /* 0x000fc600078e0010 */
        /* <DEDUP_REMOVED lines=18> */
.L_x_70:
[----:B------:R-:W-:Y:S01]  /*1a80*/  DMUL R20, R18, R16 ;  /* 0x0000001012147228 */ /* 0x000fe20000000000 */
[----:B------:R-:W-:-:S07]  /*1a90*/  @!P0 LOP3.LUT R25, R11, 0x7ff00000, RZ, 0xc0, !PT ;  /* 0x7ff000000b198812 */ /* 0x000fce00078ec0ff */
[----:B------:R-:W-:-:S08]  /*1aa0*/  DFMA R22, R20, -R10, R16 ;  /* 0x8000000a1416722b */ /* 0x000fd00000000010 */
[----:B------:R-:W-:Y:S01]  /*1ab0*/  DFMA R22, R18, R22, R20 ;  /* 0x000000161216722b */ /* 0x000fe20000000014 */
[----:B------:R-:W-:-:S05]  /*1ac0*/  VIADD R18, R28, 0xffffffff ;  /* 0xffffffff1c127836 */ /* 0x000fca0000000000 */
[----:B------:R-:W-:Y:S02]  /*1ad0*/  ISETP.GT.U32.AND P0, PT, R18, 0x7feffffe, PT ;  /* 0x7feffffe1200780c */ /* 0x000fe40003f04070 */
[----:B------:R-:W-:-:S04]  /*1ae0*/  IADD3 R18, PT, PT, R25, -0x1, RZ ;  /* 0xffffffff19127810 */ /* 0x000fc80007ffe0ff */
        /* <DEDUP_REMOVED lines=8> */
[----:B------:R-:W-:Y:S02]  /*1b70*/  IMAD.MOV.U32 R14, RZ, RZ, RZ ;  /* 0x000000ffff0e7224 */ /* 0x000fe400078e00ff */
[----:B------:R-:W-:-:S06]  /*1b80*/  VIADD R15, R20, 0x7fe00000 ;  /* 0x7fe00000140f7836 */ /* 0x000fcc0000000000 */
[----:B------:R-:W-:-:S10]  /*1b90*/  DMUL R18, R22, R14 ;  /* 0x0000000e16127228 */ /* 0x000fd40000000000 */
[----:B------:R-:W-:-:S13]  /*1ba0*/  FSETP.GTU.AND P0, PT, |R19|, 1.469367938527859385e-39, PT ;  /* 0x001000001300780b */ /* 0x000fda0003f0c200 */
[----:B------:R-:W-:Y:S05]  /*1bb0*/  @P0 BRA `(.L_x_72) ;  /* 0x0000000000940947 */ /* 0x000fea0003800000 */
[----:B------:R-:W-:Y:S01]  /*1bc0*/  DFMA R10, R22, -R10, R16 ;  /* 0x8000000a160a722b */ /* 0x000fe20000000010 */
[----:B------:R-:W-:-:S09]  /*1bd0*/  MOV R14, RZ ;  /* 0x000000ff000e7202 */ /* 0x000fd20000000f00 */
[C---:B------:R-:W-:Y:S02]  /*1be0*/  FSETP.NEU.AND P0, PT, R11.reuse, RZ, PT ;  /* 0x000000ff0b00720b */ /* 0x040fe40003f0d000 */
[----:B------:R-:W-:-:S04]  /*1bf0*/  LOP3.LUT R13, R11, 0x80000000, R13, 0x48, !PT ;  /* 0x800000000b0d7812 */ /* 0x000fc800078e480d */
[----:B------:R-:W-:-:S07]  /*1c00*/  LOP3.LUT R15, R13, R15, RZ, 0xfc, !PT ;  /* 0x0000000f0d0f7212 */ /* 0x000fce00078efcff */
[----:B------:R-:W-:Y:S05]  /*1c10*/  @!P0 BRA `(.L_x_72) ;  /* 0x00000000007c8947 */ /* 0x000fea0003800000 */
[----:B------:R-:W-:Y:S01]  /*1c20*/  IMAD.MOV R11, RZ, RZ, -R20 ;  /* 0x000000ffff0b7224 */ /* 0x000fe200078e0a14 */
[----:B------:R-:W-:Y:S01]  /*1c30*/  DMUL.RP R14, R22, R14 ;  /* 0x0000000e160e7228 */ /* 0x000fe20000008000 */
[----:B------:R-:W-:-:S06]  /*1c40*/  IMAD.MOV.U32 R10, RZ, RZ, RZ ;  /* 0x000000ffff0a7224 */ /* 0x000fcc00078e00ff */
[----:B------:R-:W-:-:S03]  /*1c50*/  DFMA R10, R18, -R10, R22 ;  /* 0x8000000a120a722b */ /* 0x000fc60000000016 */
[----:B------:R-:W-:-:S03]  /*1c60*/  LOP3.LUT R13, R15, R13, RZ, 0x3c, !PT ;  /* 0x0000000d0f0d7212 */ /* 0x000fc600078e3cff */
[----:B------:R-:W-:-:S04]  /*1c70*/  IADD3 R10, PT, PT, -R20, -0x43300000, RZ ;  /* 0xbcd00000140a7810 */ /* 0x000fc80007ffe1ff */
[----:B------:R-:W-:-:S04]  /*1c80*/  FSETP.NEU.AND P0, PT, |R11|, R10, PT ;  /* 0x0000000a0b00720b */ /* 0x000fc80003f0d200 */
[----:B------:R-:W-:Y:S02]  /*1c90*/  FSEL R18, R14, R18, !P0 ;  /* 0x000000120e127208 */ /* 0x000fe40004000000 */
[----:B------:R-:W-:Y:S01]  /*1ca0*/  FSEL R19, R13, R19, !P0 ;  /* 0x000000130d137208 */ /* 0x000fe20004000000 */
[----:B------:R-:W-:Y:S06]  /*1cb0*/  BRA `(.L_x_72) ;  /* 0x0000000000547947 */ /* 0x000fec0003800000 */
.L_x_71:
        /* <DEDUP_REMOVED lines=16> */
.L_x_74:
[----:B------:R-:W-:Y:S01]  /*1dc0*/  LOP3.LUT R19, R13, 0x80000, RZ, 0xfc, !PT ;  /* 0x000800000d137812 */ /* 0x000fe200078efcff */
[----:B------:R-:W-:Y:S01]  /*1dd0*/  IMAD.MOV.U32 R18, RZ, RZ, R12 ;  /* 0x000000ffff127224 */ /* 0x000fe200078e000c */
[----:B------:R-:W-:Y:S06]  /*1de0*/  BRA `(.L_x_72) ;  /* 0x0000000000087947 */ /* 0x000fec0003800000 */
.L_x_73:
[----:B------:R-:W-:Y:S01]  /*1df0*/  LOP3.LUT R19, R15, 0x80000, RZ, 0xfc, !PT ;  /* 0x000800000f137812 */ /* 0x000fe200078efcff */
[----:B------:R-:W-:-:S07]  /*1e00*/  IMAD.MOV.U32 R18, RZ, RZ, R14 ;  /* 0x000000ffff127224 */ /* 0x000fce00078e000e */
.L_x_72:
[----:B------:R-:W-:Y:S01]  /*1e10*/  MOV R10, R4 ;  /* 0x00000004000a7202 */ /* 0x000fe20000000f00 */
[----:B------:R-:W-:-:S04]  /*1e20*/  IMAD.MOV.U32 R11, RZ, RZ, 0x0 ;  /* 0x00000000ff0b7424 */ /* 0x000fc800078e00ff */
[----:B------:R-:W-:Y:S05]  /*1e30*/  RET.REL.NODEC R10 `(_Z21localWeightAndSweep_LPfS_iif) ;  /* 0xffffffe00a707950 */ /* 0x000fea0003c3ffff */
.L_x_75:
        /* <DEDUP_REMOVED lines=12> */
.L_x_77:


//--------------------- .nv.shared.reserved.0     --------------------------
	.section	.nv.shared.reserved.0,"aw",@nobits
	.weak		__nv_reservedSMEM_offset_0_alias
	.size		__nv_reservedSMEM_offset_0_alias, 0, 64
	.other		__nv_reservedSMEM_offset_0_alias,@"STO_CUDA_RESERVED_SHARED STV_DEFAULT"
__nv_reservedSMEM_offset_0_alias:
	.zero		0
	.zero		64


//--------------------- .nv.constant0._Z9vectorAddPfS_S_ii --------------------------
	.section	.nv.constant0._Z9vectorAddPfS_S_ii,"a",@progbits
	.sectionflags	@""
	.align	4
.nv.constant0._Z9vectorAddPfS_S_ii:
	.zero		928


//--------------------- .nv.constant0._Z19coarseToFineSweep_RPfS_iif --------------------------
	.section	.nv.constant0._Z19coarseToFineSweep_RPfS_iif,"a",@progbits
	.sectionflags	@""
	.align	4
.nv.constant0._Z19coarseToFineSweep_RPfS_iif:
	.zero		924


//--------------------- .nv.constant0._Z13coarseSweep_RPfS_iif --------------------------
	.section	.nv.constant0._Z13coarseSweep_RPfS_iif,"a",@progbits
	.sectionflags	@""
	.align	4
.nv.constant0._Z13coarseSweep_RPfS_iif:
	.zero		924


//--------------------- .nv.constant0._Z21localWeightAndSweep_RPfS_iif --------------------------
	.section	.nv.constant0._Z21localWeightAndSweep_RPfS_iif,"a",@progbits
	.sectionflags	@""
	.align	4
.nv.constant0._Z21localWeightAndSweep_RPfS_iif:
	.zero		924


//--------------------- .nv.constant0._Z19coarseToFineSweep_LPfS_iif --------------------------
	.section	.nv.constant0._Z19coarseToFineSweep_LPfS_iif,"a",@progbits
	.sectionflags	@""
	.align	4
.nv.constant0._Z19coarseToFineSweep_LPfS_iif:
	.zero		924


//--------------------- .nv.constant0._Z13coarseSweep_LPfS_iif --------------------------
	.section	.nv.constant0._Z13coarseSweep_LPfS_iif,"a",@progbits
	.sectionflags	@""
	.align	4
.nv.constant0._Z13coarseSweep_LPfS_iif:
	.zero		924


//--------------------- .nv.constant0._Z21localWeightAndSweep_LPfS_iif --------------------------
	.section	.nv.constant0._Z21localWeightAndSweep_LPfS_iif,"a",@progbits
	.sectionflags	@""
	.align	4
.nv.constant0._Z21localWeightAndSweep_LPfS_iif:
	.zero		924


//--------------------- SYMBOLS --------------------------

	.type		.nv.reservedSmem.offset0,@object
	.size		.nv.reservedSmem.offset0,0x4
